	.target	sm_90a

	.elftype	@"ET_EXEC"


//--------------------- .note.nv.tkinfo           --------------------------
	.section	.note.nv.tkinfo,"",@"SHT_NOTE"
	.sectionflags	@"SHF_NOTE_NV_TKINFO"
	.tkinfo
        /*0018*/ 	.word	0x00000002
        /*0030*/ 	.string	""
        /*0030*/ 	.string	"ptxas"
        /*0030*/ 	.string	"Cuda compilation tools, release 13.0, V13.0.88"
        /*0030*/ 	.string	"Build cuda_13.0.r13.0/compiler.36424714_0"
        /*0030*/ 	.string	"-arch sm_90a -m 64 "



//--------------------- .note.nv.cuinfo           --------------------------
	.section	.note.nv.cuinfo,"",@"SHT_NOTE"
	.sectionflags	@"SHF_NOTE_NV_CUINFO"
        /*0018*/ 	.short	0x0002
        /*001a*/ 	.short	0x005a
        /*001c*/ 	.short	0x0082
	.zero		2


//--------------------- .nv.info                  --------------------------
	.section	.nv.info,"",@"SHT_CUDA_INFO"
	.align	4


	//----- nvinfo : EIATTR_REGCOUNT
	.align		4
        /*0000*/ 	.byte	0x04, 0x2f
        /*0002*/ 	.short	(.L_15 - .L_14)
	.align		4
.L_14:
        /*0004*/ 	.word	index@(_ZN7cutlass13device_kernelINS_4gemm6kernel13GemmUniversalIN4cute5tupleIJiiiiEEENS1_10collective13CollectiveMmaINS1_34MainloopSm90TmaGmmaWarpSpecializedILi7ENS5_IJNS4_1CILi1EEENSA_ILi2EEESB_EEENS1_32KernelTmaWarpSpecializedPingpongEEENS5_IJNSA_ILi64EEESG_SG_EEENS_10tfloat32_tENS5_IJlSB_lEEESI_SJ_NS4_8TiledMMAINS4_8MMA_AtomIJNS4_4SM904GMMA29MMA_64x64x8_F32TF32TF32_SS_TNILNSN_7ScaleInE1ELSP_1EEEEEENS4_6LayoutINS5_IJSB_SB_SB_EEENS5_IJNSA_ILi0EEESU_SU_EEEEENS5_IJNS4_10UnderscoreESX_SX_EEEEENS4_23SM90_TMA_LOAD_MULTICASTENS4_14ComposedLayoutINS4_7SwizzleILi3ELi4ELi3EEENS4_18smem_ptr_flag_bitsILi32EEENSS_INS5_IJNSA_ILi8EEENSA_ILi32EEEEEENS5_IJS17_SB_EEEEEEEvNS4_8identityENS4_13SM90_TMA_LOADES1B_vS1C_EENS_8epilogue10collective6detail29Sm90TmaWarpSpecializedAdapterINS1G_15DefaultEpilogueISI_SJ_SJ_NS1F_6thread17LinearCombinationISI_Li1EffLNS1K_9ScaleType4KindE0ELNS_15FloatRoundStyleE2ESI_EENS1_15EpilogueDefaultEEEEEvvEEEEvNT_6ParamsE)
        /*0008*/ 	.word	0x000000a8


	//----- nvinfo : EIATTR_FRAME_SIZE
	.align		4
.L_15:
        /*000c*/ 	.byte	0x04, 0x11
        /*000e*/ 	.short	(.L_17 - .L_16)
	.align		4
.L_16:
        /*0010*/ 	.word	index@(_ZN7cutlass13device_kernelINS_4gemm6kernel13GemmUniversalIN4cute5tupleIJiiiiEEENS1_10collective13CollectiveMmaINS1_34MainloopSm90TmaGmmaWarpSpecializedILi7ENS5_IJNS4_1CILi1EEENSA_ILi2EEESB_EEENS1_32KernelTmaWarpSpecializedPingpongEEENS5_IJNSA_ILi64EEESG_SG_EEENS_10tfloat32_tENS5_IJlSB_lEEESI_SJ_NS4_8TiledMMAINS4_8MMA_AtomIJNS4_4SM904GMMA29MMA_64x64x8_F32TF32TF32_SS_TNILNSN_7ScaleInE1ELSP_1EEEEEENS4_6LayoutINS5_IJSB_SB_SB_EEENS5_IJNSA_ILi0EEESU_SU_EEEEENS5_IJNS4_10UnderscoreESX_SX_EEEEENS4_23SM90_TMA_LOAD_MULTICASTENS4_14ComposedLayoutINS4_7SwizzleILi3ELi4ELi3EEENS4_18smem_ptr_flag_bitsILi32EEENSS_INS5_IJNSA_ILi8EEENSA_ILi32EEEEEENS5_IJS17_SB_EEEEEEEvNS4_8identityENS4_13SM90_TMA_LOADES1B_vS1C_EENS_8epilogue10collective6detail29Sm90TmaWarpSpecializedAdapterINS1G_15DefaultEpilogueISI_SJ_SJ_NS1F_6thread17LinearCombinationISI_Li1EffLNS1K_9ScaleType4KindE0ELNS_15FloatRoundStyleE2ESI_EENS1_15EpilogueDefaultEEEEEvvEEEEvNT_6ParamsE)
        /*0014*/ 	.word	0x00000008


	//----- nvinfo : EIATTR_MIN_STACK_SIZE
	.align		4
.L_17:
        /*0018*/ 	.byte	0x04, 0x12
        /*001a*/ 	.short	(.L_19 - .L_18)
	.align		4
.L_18:
        /*001c*/ 	.word	index@(_ZN7cutlass13device_kernelINS_4gemm6kernel13GemmUniversalIN4cute5tupleIJiiiiEEENS1_10collective13CollectiveMmaINS1_34MainloopSm90TmaGmmaWarpSpecializedILi7ENS5_IJNS4_1CILi1EEENSA_ILi2EEESB_EEENS1_32KernelTmaWarpSpecializedPingpongEEENS5_IJNSA_ILi64EEESG_SG_EEENS_10tfloat32_tENS5_IJlSB_lEEESI_SJ_NS4_8TiledMMAINS4_8MMA_AtomIJNS4_4SM904GMMA29MMA_64x64x8_F32TF32TF32_SS_TNILNSN_7ScaleInE1ELSP_1EEEEEENS4_6LayoutINS5_IJSB_SB_SB_EEENS5_IJNSA_ILi0EEESU_SU_EEEEENS5_IJNS4_10UnderscoreESX_SX_EEEEENS4_23SM90_TMA_LOAD_MULTICASTENS4_14ComposedLayoutINS4_7SwizzleILi3ELi4ELi3EEENS4_18smem_ptr_flag_bitsILi32EEENSS_INS5_IJNSA_ILi8EEENSA_ILi32EEEEEENS5_IJS17_SB_EEEEEEEvNS4_8identityENS4_13SM90_TMA_LOADES1B_vS1C_EENS_8epilogue10collective6detail29Sm90TmaWarpSpecializedAdapterINS1G_15DefaultEpilogueISI_SJ_SJ_NS1F_6thread17LinearCombinationISI_Li1EffLNS1K_9ScaleType4KindE0ELNS_15FloatRoundStyleE2ESI_EENS1_15EpilogueDefaultEEEEEvvEEEEvNT_6ParamsE)
        /*0020*/ 	.word	0x00000008
.L_19:


//--------------------- .nv.compat                --------------------------
	.section	.nv.compat,"",@"SHT_CUDA_COMPAT_INFO"
	.align	4
        /*0000*/ 	.byte	0x02, 0x09, 0x01, 0x00, 0x02, 0x02, 0x04, 0x00, 0x02, 0x05, 0x05, 0x00, 0x03, 0x07, 0x01, 0x01
        /*0010*/ 	.byte	0x02, 0x03, 0x01, 0x00, 0x02, 0x06, 0x01, 0x00, 0x04, 0x0b, 0x08, 0x00, 0x00, 0x00, 0x00, 0x00
        /*0020*/ 	.byte	0x00, 0x00, 0x00, 0x00


//--------------------- .nv.info._ZN7cutlass13device_kernelINS_4gemm6kernel13GemmUniversalIN4cute5tupleIJiiiiEEENS1_10collective13CollectiveMmaINS1_34MainloopSm90TmaGmmaWarpSpecializedILi7ENS5_IJNS4_1CILi1EEENSA_ILi2EEESB_EEENS1_32KernelTmaWarpSpecializedPingpongEEENS5_IJNSA_ILi64EEESG_SG_EEENS_10tfloat32_tENS5_IJlSB_lEEESI_SJ_NS4_8TiledMMAINS4_8MMA_AtomIJNS4_4SM904GMMA29MMA_64x64x8_F32TF32TF32_SS_TNILNSN_7ScaleInE1ELSP_1EEEEEENS4_6LayoutINS5_IJSB_SB_SB_EEENS5_IJNSA_ILi0EEESU_SU_EEEEENS5_IJNS4_10UnderscoreESX_SX_EEEEENS4_23SM90_TMA_LOAD_MULTICASTENS4_14ComposedLayoutINS4_7SwizzleILi3ELi4ELi3EEENS4_18smem_ptr_flag_bitsILi32EEENSS_INS5_IJNSA_ILi8EEENSA_ILi32EEEEEENS5_IJS17_SB_EEEEEEEvNS4_8identityENS4_13SM90_TMA_LOADES1B_vS1C_EENS_8epilogue10collective6detail29Sm90TmaWarpSpecializedAdapterINS1G_15DefaultEpilogueISI_SJ_SJ_NS1F_6thread17LinearCombinationISI_Li1EffLNS1K_9ScaleType4KindE0ELNS_15FloatRoundStyleE2ESI_EENS1_15EpilogueDefaultEEEEEvvEEEEvNT_6ParamsE --------------------------
	.section	.nv.info._ZN7cutlass13device_kernelINS_4gemm6kernel13GemmUniversalIN4cute5tupleIJiiiiEEENS1_10collective13CollectiveMmaINS1_34MainloopSm90TmaGmmaWarpSpecializedILi7ENS5_IJNS4_1CILi1EEENSA_ILi2EEESB_EEENS1_32KernelTmaWarpSpecializedPingpongEEENS5_IJNSA_ILi64EEESG_SG_EEENS_10tfloat32_tENS5_IJlSB_lEEESI_SJ_NS4_8TiledMMAINS4_8MMA_AtomIJNS4_4SM904GMMA29MMA_64x64x8_F32TF32TF32_SS_TNILNSN_7ScaleInE1ELSP_1EEEEEENS4_6LayoutINS5_IJSB_SB_SB_EEENS5_IJNSA_ILi0EEESU_SU_EEEEENS5_IJNS4_10UnderscoreESX_SX_EEEEENS4_23SM90_TMA_LOAD_MULTICASTENS4_14ComposedLayoutINS4_7SwizzleILi3ELi4ELi3EEENS4_18smem_ptr_flag_bitsILi32EEENSS_INS5_IJNSA_ILi8EEENSA_ILi32EEEEEENS5_IJS17_SB_EEEEEEEvNS4_8identityENS4_13SM90_TMA_LOADES1B_vS1C_EENS_8epilogue10collective6detail29Sm90TmaWarpSpecializedAdapterINS1G_15DefaultEpilogueISI_SJ_SJ_NS1F_6thread17LinearCombinationISI_Li1EffLNS1K_9ScaleType4KindE0ELNS_15FloatRoundStyleE2ESI_EENS1_15EpilogueDefaultEEEEEvvEEEEvNT_6ParamsE,"",@"SHT_CUDA_INFO"
	.sectionflags	@""
	.align	4


	//----- nvinfo : EIATTR_CUDA_API_VERSION
	.align		4
        /*0000*/ 	.byte	0x04, 0x37
        /*0002*/ 	.short	(.L_21 - .L_20)
.L_20:
        /*0004*/ 	.word	0x00000082


	//----- nvinfo : EIATTR_KPARAM_INFO
	.align		4
.L_21:
        /*0008*/ 	.byte	0x04, 0x17
        /*000a*/ 	.short	(.L_23 - .L_22)
.L_22:
        /*000c*/ 	.word	0x00000000
        /*0010*/ 	.short	0x0000
        /*0012*/ 	.short	0x0070
        /*0014*/ 	.byte	0x00, 0xf0, 0x01, 0x10


	//----- nvinfo : EIATTR_SPARSE_MMA_MASK
	.align		4
.L_23:
        /*0018*/ 	.byte	0x03, 0x50
        /*001a*/ 	.short	0x0000


	//----- nvinfo : EIATTR_MAXREG_COUNT
	.align		4
        /*001c*/ 	.byte	0x03, 0x1b
        /*001e*/ 	.short	0x00a8


	//----- nvinfo : EIATTR_NUM_BARRIERS
	.align		4
        /*0020*/ 	.byte	0x02, 0x4c
        /*0022*/ 	.byte	0x01
	.zero		1


	//----- nvinfo : EIATTR_EXTERNS
	.align		4
        /*0024*/ 	.byte	0x04, 0x0f
        /*0026*/ 	.short	(.L_25 - .L_24)


	//   ....[0]....
	.align		4
.L_24:
        /*0028*/ 	.word	index@(__assertfail)


	//----- nvinfo : EIATTR_ANNOTATIONS
	.align		4
.L_25:
        /*002c*/ 	.byte	0x04, 0x55
        /*002e*/ 	.short	(.L_27 - .L_26)


	//   ....[0]....
.L_26:
        /*0030*/ 	.word	0x00000001
        /*0034*/ 	.byte	0xa0, 0x0d, 0x00, 0x00, 0x01, 0x00, 0x00, 0x00, 0x70, 0x14, 0x00, 0x00, 0x01, 0x00, 0x00, 0x00
        /*0044*/ 	.byte	0x30, 0x49, 0x00, 0x00, 0x01, 0x00, 0x00, 0x00, 0x40, 0x56, 0x00, 0x00


	//----- nvinfo : EIATTR_MERCURY_ISA_VERSION
	.align		4
.L_27:
        /*0050*/ 	.byte	0x03, 0x5f
        /*0052*/ 	.short	0x0101


	//----- nvinfo : EIATTR_INT_WARP_WIDE_INSTR_OFFSETS
	.align		4
        /*0054*/ 	.byte	0x04, 0x31
        /*0056*/ 	.short	(.L_29 - .L_28)


	//   ....[0]....
.L_28:
        /*0058*/ 	.word	0x00000560


	//   ....[1]....
        /*005c*/ 	.word	0x000005a0


	//   ....[2]....
        /*0060*/ 	.word	0x000006d0


	//   ....[3]....
        /*0064*/ 	.word	0x000006e0


	//   ....[4]....
        /*0068*/ 	.word	0x000006f0


	//   ....[5]....
        /*006c*/ 	.word	0x00000700


	//   ....[6]....
        /*0070*/ 	.word	0x000007c0


	//   ....[7]....
        /*0074*/ 	.word	0x00000800


	//----- nvinfo : EIATTR_COOP_GROUP_MASK_REGIDS
	.align		4
.L_29:
        /*0078*/ 	.byte	0x04, 0x29
        /*007a*/ 	.short	(.L_31 - .L_30)


	//   ....[0]....
.L_30:
        /*007c*/ 	.word	0xffffffff


	//   ....[1]....
        /*0080*/ 	.word	0xffffffff


	//   ....[2]....
        /*0084*/ 	.word	0xffffffff


	//   ....[3]....
        /*0088*/ 	.word	0xffffffff


	//   ....[4]....
        /*008c*/ 	.word	0xffffffff


	//   ....[5]....
        /*0090*/ 	.word	0xffffffff


	//   ....[6]....
        /*0094*/ 	.word	0xffffffff


	//----- nvinfo : EIATTR_COOP_GROUP_INSTR_OFFSETS
	.align		4
.L_31:
        /*0098*/ 	.byte	0x04, 0x28
        /*009a*/ 	.short	(.L_33 - .L_32)


	//   ....[0]....
.L_32:
        /*009c*/ 	.word	0x00000070


	//   ....[1]....
        /*00a0*/ 	.word	0x00000080


	//   ....[2]....
        /*00a4*/ 	.word	0x00000140


	//   ....[3]....
        /*00a8*/ 	.word	0x00000340


	//   ....[4]....
        /*00ac*/ 	.word	0x00000380


	//   ....[5]....
        /*00b0*/ 	.word	0x00000410


	//   ....[6]....
        /*00b4*/ 	.word	0x00000950


	//----- nvinfo : EIATTR_REG_RECONFIG
	.align		4
.L_33:
        /*00b8*/ 	.byte	0x01, 0x54
	.zero		2


	//----- nvinfo : EIATTR_SYSCALL_OFFSETS
	.align		4
        /*00bc*/ 	.byte	0x04, 0x46
        /*00be*/ 	.short	(.L_35 - .L_34)


	//   ....[0]....
.L_34:
        /*00c0*/ 	.word	0x00001960


	//----- nvinfo : EIATTR_MBARRIER_INSTR_OFFSETS
	.align		4
.L_35:
        /*00c4*/ 	.byte	0x04, 0x39
        /*00c6*/ 	.short	(.L_37 - .L_36)


	//   ....[0]....
.L_36:
        /*00c8*/ 	.word	0x00000250
        /*00cc*/ 	.word	0x000000ff
        /*00d0*/ 	.word	0x00000000
        /*00d4*/ 	.short	0x0100
        /*00d6*/ 	.byte	0x08
	.zero		1


	//   ....[1]....
        /*00d8*/ 	.word	0x00000260
        /*00dc*/ 	.word	0x000000ff
        /*00e0*/ 	.word	0x00000038
        /*00e4*/ 	.short	0x0100
        /*00e6*/ 	.byte	0x08
	.zero		1


	//   ....[2]....
        /*00e8*/ 	.word	0x00000270
        /*00ec*/ 	.word	0x000000ff
        /*00f0*/ 	.word	0x00000008
        /*00f4*/ 	.short	0x0100
        /*00f6*/ 	.byte	0x08
	.zero		1


	//   ....[3]....
        /*00f8*/ 	.word	0x00000280
        /*00fc*/ 	.word	0x000000ff
        /*0100*/ 	.word	0x00000040
        /*0104*/ 	.short	0x0100
        /*0106*/ 	.byte	0x08
	.zero		1


	//   ....[4]....
        /*0108*/ 	.word	0x00000290
        /*010c*/ 	.word	0x000000ff
        /*0110*/ 	.word	0x00000010
        /*0114*/ 	.short	0x0100
        /*0116*/ 	.byte	0x08
	.zero		1


	//   ....[5]....
        /*0118*/ 	.word	0x000002a0
        /*011c*/ 	.word	0x000000ff
        /*0120*/ 	.word	0x00000048
        /*0124*/ 	.short	0x0100
        /*0126*/ 	.byte	0x08
	.zero		1


	//   ....[6]....
        /*0128*/ 	.word	0x000002b0
        /*012c*/ 	.word	0x000000ff
        /*0130*/ 	.word	0x00000018
        /*0134*/ 	.short	0x0100
        /*0136*/ 	.byte	0x08
	.zero		1


	//   ....[7]....
        /*0138*/ 	.word	0x000002c0
        /*013c*/ 	.word	0x000000ff
        /*0140*/ 	.word	0x00000050
        /*0144*/ 	.short	0x0100
        /*0146*/ 	.byte	0x08
	.zero		1


	//   ....[8]....
        /*0148*/ 	.word	0x000002d0
        /*014c*/ 	.word	0x000000ff
        /*0150*/ 	.word	0x00000020
        /*0154*/ 	.short	0x0100
        /*0156*/ 	.byte	0x08
	.zero		1


	//   ....[9]....
        /*0158*/ 	.word	0x000002e0
        /*015c*/ 	.word	0x000000ff
        /*0160*/ 	.word	0x00000058
        /*0164*/ 	.short	0x0100
        /*0166*/ 	.byte	0x08
	.zero		1


	//   ....[10]....
        /*0168*/ 	.word	0x000002f0
        /*016c*/ 	.word	0x000000ff
        /*0170*/ 	.word	0x00000028
        /*0174*/ 	.short	0x0100
        /*0176*/ 	.byte	0x08
	.zero		1


	//   ....[11]....
        /*0178*/ 	.word	0x00000300
        /*017c*/ 	.word	0x000000ff
        /*0180*/ 	.word	0x00000060
        /*0184*/ 	.short	0x0100
        /*0186*/ 	.byte	0x08
	.zero		1


	//   ....[12]....
        /*0188*/ 	.word	0x00000310
        /*018c*/ 	.word	0x000000ff
        /*0190*/ 	.word	0x00000030
        /*0194*/ 	.short	0x0100
        /*0196*/ 	.byte	0x08
	.zero		1


	//   ....[13]....
        /*0198*/ 	.word	0x00000320
        /*019c*/ 	.word	0x000000ff
        /*01a0*/ 	.word	0x00000068
        /*01a4*/ 	.short	0x0100
        /*01a6*/ 	.byte	0x08
	.zero		1


	//   ....[14]....
        /*01a8*/ 	.word	0x00000830
        /*01ac*/ 	.word	0x000000ff
        /*01b0*/ 	.word	0x000000a0
        /*01b4*/ 	.short	0x0100
        /*01b6*/ 	.byte	0x08
	.zero		1


	//   ....[15]....
        /*01b8*/ 	.word	0x000008b0
        /*01bc*/ 	.word	0x000000ff
        /*01c0*/ 	.word	0x000000a8
        /*01c4*/ 	.short	0x0100
        /*01c6*/ 	.byte	0x08
	.zero		1


	//   ....[16]....
        /*01c8*/ 	.word	0x000008d0
        /*01cc*/ 	.word	0x000000ff
        /*01d0*/ 	.word	0x00000080
        /*01d4*/ 	.short	0x0100
        /*01d6*/ 	.byte	0x09
	.zero		1


	//   ....[17]....
        /*01d8*/ 	.word	0x000008e0
        /*01dc*/ 	.word	0x000000ff
        /*01e0*/ 	.word	0x00000088
        /*01e4*/ 	.short	0x0100
        /*01e6*/ 	.byte	0x09
	.zero		1


	//   ....[18]....
        /*01e8*/ 	.word	0x000008f0
        /*01ec*/ 	.word	0x000000ff
        /*01f0*/ 	.word	0x00000090
        /*01f4*/ 	.short	0x0100
        /*01f6*/ 	.byte	0x09
	.zero		1


	//   ....[19]....
        /*01f8*/ 	.word	0x00000900
        /*01fc*/ 	.word	0x000000ff
        /*0200*/ 	.word	0x00000098
        /*0204*/ 	.short	0x0100
        /*0206*/ 	.byte	0x09
	.zero		1


	//   ....[20]....
        /*0208*/ 	.word	0x00001820
        /*020c*/ 	.word	0x000000ff
        /*0210*/ 	.word	0xfffffff8
        /*0214*/ 	.short	0x010a
        /*0216*/ 	.byte	0x2b
	.zero		1


	//   ....[21]....
        /*0218*/ 	.word	0x000019e0
        /*021c*/ 	.word	0x00000003
        /*0220*/ 	.word	0x00000000
        /*0224*/ 	.short	0x010a
        /*0226*/ 	.byte	0x3f
	.zero		1


	//   ....[22]....
        /*0228*/ 	.word	0x00001a20
        /*022c*/ 	.word	0x00000003
        /*0230*/ 	.word	0x00000000
        /*0234*/ 	.short	0x010a
        /*0236*/ 	.byte	0x3f
	.zero		1


	//   ....[23]....
        /*0238*/ 	.word	0x00001ee0
        /*023c*/ 	.word	0x000000ff
        /*0240*/ 	.word	0x00000000
        /*0244*/ 	.short	0x010a
        /*0246*/ 	.byte	0x04
	.zero		1


	//   ....[24]....
        /*0248*/ 	.word	0x00001f20
        /*024c*/ 	.word	0x000000ff
        /*0250*/ 	.word	0x00000000
        /*0254*/ 	.short	0x010a
        /*0256*/ 	.byte	0x04
	.zero		1


	//   ....[25]....
        /*0258*/ 	.word	0x00002340
        /*025c*/ 	.word	0x00000005
        /*0260*/ 	.word	0x00000000
        /*0264*/ 	.short	0x0101
        /*0266*/ 	.byte	0x3f
	.zero		1


	//   ....[26]....
        /*0268*/ 	.word	0x00002450
        /*026c*/ 	.word	0x00000003
        /*0270*/ 	.word	0x00000000
        /*0274*/ 	.short	0x0101
        /*0276*/ 	.byte	0x30
	.zero		1


	//   ....[27]....
        /*0278*/ 	.word	0x00002580
        /*027c*/ 	.word	0x00000000
        /*0280*/ 	.word	0x00000000
        /*0284*/ 	.short	0x0101
        /*0286*/ 	.byte	0x3f
	.zero		1


	//   ....[28]....
        /*0288*/ 	.word	0x00002600
        /*028c*/ 	.word	0x000000ff
        /*0290*/ 	.word	0x00000008
        /*0294*/ 	.short	0x010a
        /*0296*/ 	.byte	0x2b
	.zero		1


	//   ....[29]....
        /*0298*/ 	.word	0x00004970
        /*029c*/ 	.word	0x00000000
        /*02a0*/ 	.word	0x00000000
        /*02a4*/ 	.short	0x0101
        /*02a6*/ 	.byte	0x30
	.zero		1


	//   ....[30]....
        /*02a8*/ 	.word	0x000052c0
        /*02ac*/ 	.word	0x0000000e
        /*02b0*/ 	.word	0x00000038
        /*02b4*/ 	.short	0x010a
        /*02b6*/ 	.byte	0x3f
	.zero		1


	//   ....[31]....
        /*02b8*/ 	.word	0x000057e0
        /*02bc*/ 	.word	0x00000006
        /*02c0*/ 	.word	0x000000a8
        /*02c4*/ 	.short	0x0101
        /*02c6*/ 	.byte	0x3f
	.zero		1


	//   ....[32]....
        /*02c8*/ 	.word	0x00005eb0
        /*02cc*/ 	.word	0x00000007
        /*02d0*/ 	.word	0x00000000
        /*02d4*/ 	.short	0x010a
        /*02d6*/ 	.byte	0x3f
	.zero		1


	//   ....[33]....
        /*02d8*/ 	.word	0x00005f30
        /*02dc*/ 	.word	0x00000006
        /*02e0*/ 	.word	0x00000000
        /*02e4*/ 	.short	0x010a
        /*02e6*/ 	.byte	0x3f
	.zero		1


	//   ....[34]....
        /*02e8*/ 	.word	0x00005fc0
        /*02ec*/ 	.word	0x00000007
        /*02f0*/ 	.word	0x00000000
        /*02f4*/ 	.short	0x010a
        /*02f6*/ 	.byte	0x3f
	.zero		1


	//   ....[35]....
        /*02f8*/ 	.word	0x00006050
        /*02fc*/ 	.word	0x00000006
        /*0300*/ 	.word	0x00000000
        /*0304*/ 	.short	0x010a
        /*0306*/ 	.byte	0x3f
	.zero		1


	//   ....[36]....
        /*0308*/ 	.word	0x000060e0
        /*030c*/ 	.word	0x00000007
        /*0310*/ 	.word	0x00000000
        /*0314*/ 	.short	0x010a
        /*0316*/ 	.byte	0x3f
	.zero		1


	//   ....[37]....
        /*0318*/ 	.word	0x00006170
        /*031c*/ 	.word	0x00000006
        /*0320*/ 	.word	0x00000000
        /*0324*/ 	.short	0x010a
        /*0326*/ 	.byte	0x3f
	.zero		1


	//   ....[38]....
        /*0328*/ 	.word	0x00006200
        /*032c*/ 	.word	0x00000005
        /*0330*/ 	.word	0x00000000
        /*0334*/ 	.short	0x010a
        /*0336*/ 	.byte	0x3f
	.zero		1


	//   ....[39]....
        /*0338*/ 	.word	0x00006270
        /*033c*/ 	.word	0x00000003
        /*0340*/ 	.word	0xfffffff8
        /*0344*/ 	.short	0x010a
        /*0346*/ 	.byte	0x3f
	.zero		1


	//   ....[40]....
        /*0348*/ 	.word	0x000062c0
        /*034c*/ 	.word	0x00000003
        /*0350*/ 	.word	0x00000000
        /*0354*/ 	.short	0x010a
        /*0356*/ 	.byte	0x3f
	.zero		1


	//   ....[41]....
        /*0358*/ 	.word	0x00006320
        /*035c*/ 	.word	0x00000005
        /*0360*/ 	.word	0x00000000
        /*0364*/ 	.short	0x010a
        /*0366*/ 	.byte	0x3f
	.zero		1


	//   ....[42]....
        /*0368*/ 	.word	0x00006380
        /*036c*/ 	.word	0x00000003
        /*0370*/ 	.word	0x00000008
        /*0374*/ 	.short	0x010a
        /*0376*/ 	.byte	0x3f
	.zero		1


	//   ....[43]....
        /*0378*/ 	.word	0x00006450
        /*037c*/ 	.word	0x0000000e
        /*0380*/ 	.word	0x00000038
        /*0384*/ 	.short	0x010a
        /*0386*/ 	.byte	0x3f
	.zero		1


	//   ....[44]....
        /*0388*/ 	.word	0x00006520
        /*038c*/ 	.word	0x00000007
        /*0390*/ 	.word	0x00000000
        /*0394*/ 	.short	0x010a
        /*0396*/ 	.byte	0x3f
	.zero		1


	//   ....[45]....
        /*0398*/ 	.word	0x00006570
        /*039c*/ 	.word	0x00000006
        /*03a0*/ 	.word	0x00000000
        /*03a4*/ 	.short	0x010a
        /*03a6*/ 	.byte	0x3f
	.zero		1


	//   ....[46]....
        /*03a8*/ 	.word	0x000065c0
        /*03ac*/ 	.word	0x00000007
        /*03b0*/ 	.word	0x00000000
        /*03b4*/ 	.short	0x010a
        /*03b6*/ 	.byte	0x3f
	.zero		1


	//   ....[47]....
        /*03b8*/ 	.word	0x00006610
        /*03bc*/ 	.word	0x00000006
        /*03c0*/ 	.word	0x00000000
        /*03c4*/ 	.short	0x010a
        /*03c6*/ 	.byte	0x3f
	.zero		1


	//   ....[48]....
        /*03c8*/ 	.word	0x00006660
        /*03cc*/ 	.word	0x00000007
        /*03d0*/ 	.word	0x00000000
        /*03d4*/ 	.short	0x010a
        /*03d6*/ 	.byte	0x3f
	.zero		1


	//   ....[49]....
        /*03d8*/ 	.word	0x000066b0
        /*03dc*/ 	.word	0x00000006
        /*03e0*/ 	.word	0x00000000
        /*03e4*/ 	.short	0x010a
        /*03e6*/ 	.byte	0x3f
	.zero		1


	//----- nvinfo : EIATTR_NUM_MBARRIERS
	.align		4
.L_37:
        /*03e8*/ 	.byte	0x03, 0x38
        /*03ea*/ 	.short	0x0014


	//----- nvinfo : EIATTR_EXIT_INSTR_OFFSETS
	.align		4
        /*03ec*/ 	.byte	0x04, 0x1c
        /*03ee*/ 	.short	(.L_39 - .L_38)


	//   ....[0]....
.L_38:
        /*03f0*/ 	.word	0x00001400


	//   ....[1]....
        /*03f4*/ 	.word	0x00001460


	//   ....[2]....
        /*03f8*/ 	.word	0x00004fb0


	//   ....[3]....
        /*03fc*/ 	.word	0x00004fe0


	//   ....[4]....
        /*0400*/ 	.word	0x00006250


	//----- nvinfo : EIATTR_MAX_THREADS
	.align		4
.L_39:
        /*0404*/ 	.byte	0x04, 0x05
        /*0406*/ 	.short	(.L_41 - .L_40)
.L_40:
        /*0408*/ 	.word	0x00000180
        /*040c*/ 	.word	0x00000001
        /*0410*/ 	.word	0x00000001


	//----- nvinfo : EIATTR_CRS_STACK_SIZE
	.align		4
.L_41:
        /*0414*/ 	.byte	0x04, 0x1e
        /*0416*/ 	.short	(.L_43 - .L_42)
.L_42:
        /*0418*/ 	.word	0x00000000


	//----- nvinfo : EIATTR_CBANK_PARAM_SIZE
	.align		4
.L_43:
        /*041c*/ 	.byte	0x03, 0x19
        /*041e*/ 	.short	0x0470


	//----- nvinfo : EIATTR_PARAM_CBANK
	.align		4
        /*0420*/ 	.byte	0x04, 0x0a
        /*0422*/ 	.short	(.L_45 - .L_44)
	.align		4
.L_44:
        /*0424*/ 	.word	index@(.nv.constant0._ZN7cutlass13device_kernelINS_4gemm6kernel13GemmUniversalIN4cute5tupleIJiiiiEEENS1_10collective13CollectiveMmaINS1_34MainloopSm90TmaGmmaWarpSpecializedILi7ENS5_IJNS4_1CILi1EEENSA_ILi2EEESB_EEENS1_32KernelTmaWarpSpecializedPingpongEEENS5_IJNSA_ILi64EEESG_SG_EEENS_10tfloat32_tENS5_IJlSB_lEEESI_SJ_NS4_8TiledMMAINS4_8MMA_AtomIJNS4_4SM904GMMA29MMA_64x64x8_F32TF32TF32_SS_TNILNSN_7ScaleInE1ELSP_1EEEEEENS4_6LayoutINS5_IJSB_SB_SB_EEENS5_IJNSA_ILi0EEESU_SU_EEEEENS5_IJNS4_10UnderscoreESX_SX_EEEEENS4_23SM90_TMA_LOAD_MULTICASTENS4_14ComposedLayoutINS4_7SwizzleILi3ELi4ELi3EEENS4_18smem_ptr_flag_bitsILi32EEENSS_INS5_IJNSA_ILi8EEENSA_ILi32EEEEEENS5_IJS17_SB_EEEEEEEvNS4_8identityENS4_13SM90_TMA_LOADES1B_vS1C_EENS_8epilogue10collective6detail29Sm90TmaWarpSpecializedAdapterINS1G_15DefaultEpilogueISI_SJ_SJ_NS1F_6thread17LinearCombinationISI_Li1EffLNS1K_9ScaleType4KindE0ELNS_15FloatRoundStyleE2ESI_EENS1_15EpilogueDefaultEEEEEvvEEEEvNT_6ParamsE)
        /*0428*/ 	.short	0x0210
        /*042a*/ 	.short	0x0470


	//----- nvinfo : EIATTR_SW_WAR
	.align		4
.L_45:
        /*042c*/ 	.byte	0x04, 0x36
        /*042e*/ 	.short	(.L_47 - .L_46)
.L_46:
        /*0430*/ 	.word	0x00000008
.L_47:


//--------------------- .nv.callgraph             --------------------------
	.section	.nv.callgraph,"",@"SHT_CUDA_CALLGRAPH"
	.align	4
	.sectionentsize	8
	.align		4
        /*0000*/ 	.word	0x00000000
	.align		4
        /*0004*/ 	.word	0xffffffff
	.align		4
        /*0008*/ 	.word	index@(_ZN7cutlass13device_kernelINS_4gemm6kernel13GemmUniversalIN4cute5tupleIJiiiiEEENS1_10collective13CollectiveMmaINS1_34MainloopSm90TmaGmmaWarpSpecializedILi7ENS5_IJNS4_1CILi1EEENSA_ILi2EEESB_EEENS1_32KernelTmaWarpSpecializedPingpongEEENS5_IJNSA_ILi64EEESG_SG_EEENS_10tfloat32_tENS5_IJlSB_lEEESI_SJ_NS4_8TiledMMAINS4_8MMA_AtomIJNS4_4SM904GMMA29MMA_64x64x8_F32TF32TF32_SS_TNILNSN_7ScaleInE1ELSP_1EEEEEENS4_6LayoutINS5_IJSB_SB_SB_EEENS5_IJNSA_ILi0EEESU_SU_EEEEENS5_IJNS4_10UnderscoreESX_SX_EEEEENS4_23SM90_TMA_LOAD_MULTICASTENS4_14ComposedLayoutINS4_7SwizzleILi3ELi4ELi3EEENS4_18smem_ptr_flag_bitsILi32EEENSS_INS5_IJNSA_ILi8EEENSA_ILi32EEEEEENS5_IJS17_SB_EEEEEEEvNS4_8identityENS4_13SM90_TMA_LOADES1B_vS1C_EENS_8epilogue10collective6detail29Sm90TmaWarpSpecializedAdapterINS1G_15DefaultEpilogueISI_SJ_SJ_NS1F_6thread17LinearCombinationISI_Li1EffLNS1K_9ScaleType4KindE0ELNS_15FloatRoundStyleE2ESI_EENS1_15EpilogueDefaultEEEEEvvEEEEvNT_6ParamsE)
	.align		4
        /*000c*/ 	.word	index@(__assertfail)
	.align		4
        /*0010*/ 	.word	0x00000000
	.align		4
        /*0014*/ 	.word	0xfffffffe
	.align		4
        /*0018*/ 	.word	0x00000000
	.align		4
        /*001c*/ 	.word	0xfffffffd
	.align		4
        /*0020*/ 	.word	0x00000000
	.align		4
        /*0024*/ 	.word	0xfffffffc


//--------------------- .nv.constant4             --------------------------
	.section	.nv.constant4,"a",@progbits
	.align	8
	.align		8
.nv.constant4:
        /*0000*/ 	.dword	__assertfail
	.align		8
        /*0008*/ 	.dword	__unnamed_1
	.align		8
        /*0010*/ 	.dword	_ZN40_INTERNAL_ebda8097_4_k_cu_fdc9a9fa_230304cuda3std3__45__cpo5beginE
	.align		8
        /*0018*/ 	.dword	_ZN40_INTERNAL_ebda8097_4_k_cu_fdc9a9fa_230304cuda3std3__45__cpo3endE
	.align		8
        /*0020*/ 	.dword	_ZN40_INTERNAL_ebda8097_4_k_cu_fdc9a9fa_230304cuda3std3__45__cpo6cbeginE
	.align		8
        /*0028*/ 	.dword	_ZN40_INTERNAL_ebda8097_4_k_cu_fdc9a9fa_230304cuda3std3__45__cpo4cendE
	.align		8
        /*0030*/ 	.dword	_ZN40_INTERNAL_ebda8097_4_k_cu_fdc9a9fa_230304cuda3std3__442_GLOBAL__N__ebda8097_4_k_cu_fdc9a9fa_230306ignoreE
	.align		8
        /*0038*/ 	.dword	_ZN40_INTERNAL_ebda8097_4_k_cu_fdc9a9fa_230304cuda3std3__419piecewise_constructE
	.align		8
        /*0040*/ 	.dword	_ZN40_INTERNAL_ebda8097_4_k_cu_fdc9a9fa_230304cuda3std3__48in_placeE
	.align		8
        /*0048*/ 	.dword	_ZN40_INTERNAL_ebda8097_4_k_cu_fdc9a9fa_230304cuda3std6ranges3__45__cpo4swapE
	.align		8
        /*0050*/ 	.dword	_ZN40_INTERNAL_ebda8097_4_k_cu_fdc9a9fa_230304cuda3std6ranges3__45__cpo9iter_moveE
	.align		8
        /*0058*/ 	.dword	_ZN40_INTERNAL_ebda8097_4_k_cu_fdc9a9fa_230304cute7productE
	.align		8
        /*0060*/ 	.dword	_ZN40_INTERNAL_ebda8097_4_k_cu_fdc9a9fa_230304cute1_E
	.align		8
        /*0068*/ 	.dword	$str$22
	.align		8
        /*0070*/ 	.dword	$str$23


//--------------------- .text._ZN7cutlass13device_kernelINS_4gemm6kernel13GemmUniversalIN4cute5tupleIJiiiiEEENS1_10collective13CollectiveMmaINS1_34MainloopSm90TmaGmmaWarpSpecializedILi7ENS5_IJNS4_1CILi1EEENSA_ILi2EEESB_EEENS1_32KernelTmaWarpSpecializedPingpongEEENS5_IJNSA_ILi64EEESG_SG_EEENS_10tfloat32_tENS5_IJlSB_lEEESI_SJ_NS4_8TiledMMAINS4_8MMA_AtomIJNS4_4SM904GMMA29MMA_64x64x8_F32TF32TF32_SS_TNILNSN_7ScaleInE1ELSP_1EEEEEENS4_6LayoutINS5_IJSB_SB_SB_EEENS5_IJNSA_ILi0EEESU_SU_EEEEENS5_IJNS4_10UnderscoreESX_SX_EEEEENS4_23SM90_TMA_LOAD_MULTICASTENS4_14ComposedLayoutINS4_7SwizzleILi3ELi4ELi3EEENS4_18smem_ptr_flag_bitsILi32EEENSS_INS5_IJNSA_ILi8EEENSA_ILi32EEEEEENS5_IJS17_SB_EEEEEEEvNS4_8identityENS4_13SM90_TMA_LOADES1B_vS1C_EENS_8epilogue10collective6detail29Sm90TmaWarpSpecializedAdapterINS1G_15DefaultEpilogueISI_SJ_SJ_NS1F_6thread17LinearCombinationISI_Li1EffLNS1K_9ScaleType4KindE0ELNS_15FloatRoundStyleE2ESI_EENS1_15EpilogueDefaultEEEEEvvEEEEvNT_6ParamsE --------------------------
	.section	.text._ZN7cutlass13device_kernelINS_4gemm6kernel13GemmUniversalIN4cute5tupleIJiiiiEEENS1_10collective13CollectiveMmaINS1_34MainloopSm90TmaGmmaWarpSpecializedILi7ENS5_IJNS4_1CILi1EEENSA_ILi2EEESB_EEENS1_32KernelTmaWarpSpecializedPingpongEEENS5_IJNSA_ILi64EEESG_SG_EEENS_10tfloat32_tENS5_IJlSB_lEEESI_SJ_NS4_8TiledMMAINS4_8MMA_AtomIJNS4_4SM904GMMA29MMA_64x64x8_F32TF32TF32_SS_TNILNSN_7ScaleInE1ELSP_1EEEEEENS4_6LayoutINS5_IJSB_SB_SB_EEENS5_IJNSA_ILi0EEESU_SU_EEEEENS5_IJNS4_10UnderscoreESX_SX_EEEEENS4_23SM90_TMA_LOAD_MULTICASTENS4_14ComposedLayoutINS4_7SwizzleILi3ELi4ELi3EEENS4_18smem_ptr_flag_bitsILi32EEENSS_INS5_IJNSA_ILi8EEENSA_ILi32EEEEEENS5_IJS17_SB_EEEEEEEvNS4_8identityENS4_13SM90_TMA_LOADES1B_vS1C_EENS_8epilogue10collective6detail29Sm90TmaWarpSpecializedAdapterINS1G_15DefaultEpilogueISI_SJ_SJ_NS1F_6thread17LinearCombinationISI_Li1EffLNS1K_9ScaleType4KindE0ELNS_15FloatRoundStyleE2ESI_EENS1_15EpilogueDefaultEEEEEvvEEEEvNT_6ParamsE,"ax",@progbits
	.align	128
.text._ZN7cutlass13device_kernelINS_4gemm6kernel13GemmUniversalIN4cute5tupleIJiiiiEEENS1_10collective13CollectiveMmaINS1_34MainloopSm90TmaGmmaWarpSpecializedILi7ENS5_IJNS4_1CILi1EEENSA_ILi2EEESB_EEENS1_32KernelTmaWarpSpecializedPingpongEEENS5_IJNSA_ILi64EEESG_SG_EEENS_10tfloat32_tENS5_IJlSB_lEEESI_SJ_NS4_8TiledMMAINS4_8MMA_AtomIJNS4_4SM904GMMA29MMA_64x64x8_F32TF32TF32_SS_TNILNSN_7ScaleInE1ELSP_1EEEEEENS4_6LayoutINS5_IJSB_SB_SB_EEENS5_IJNSA_ILi0EEESU_SU_EEEEENS5_IJNS4_10UnderscoreESX_SX_EEEEENS4_23SM90_TMA_LOAD_MULTICASTENS4_14ComposedLayoutINS4_7SwizzleILi3ELi4ELi3EEENS4_18smem_ptr_flag_bitsILi32EEENSS_INS5_IJNSA_ILi8EEENSA_ILi32EEEEEENS5_IJS17_SB_EEEEEEEvNS4_8identityENS4_13SM90_TMA_LOADES1B_vS1C_EENS_8epilogue10collective6detail29Sm90TmaWarpSpecializedAdapterINS1G_15DefaultEpilogueISI_SJ_SJ_NS1F_6thread17LinearCombinationISI_Li1EffLNS1K_9ScaleType4KindE0ELNS_15FloatRoundStyleE2ESI_EENS1_15EpilogueDefaultEEEEEvvEEEEvNT_6ParamsE:
        .type           _ZN7cutlass13device_kernelINS_4gemm6kernel13GemmUniversalIN4cute5tupleIJiiiiEEENS1_10collective13CollectiveMmaINS1_34MainloopSm90TmaGmmaWarpSpecializedILi7ENS5_IJNS4_1CILi1EEENSA_ILi2EEESB_EEENS1_32KernelTmaWarpSpecializedPingpongEEENS5_IJNSA_ILi64EEESG_SG_EEENS_10tfloat32_tENS5_IJlSB_lEEESI_SJ_NS4_8TiledMMAINS4_8MMA_AtomIJNS4_4SM904GMMA29MMA_64x64x8_F32TF32TF32_SS_TNILNSN_7ScaleInE1ELSP_1EEEEEENS4_6LayoutINS5_IJSB_SB_SB_EEENS5_IJNSA_ILi0EEESU_SU_EEEEENS5_IJNS4_10UnderscoreESX_SX_EEEEENS4_23SM90_TMA_LOAD_MULTICASTENS4_14ComposedLayoutINS4_7SwizzleILi3ELi4ELi3EEENS4_18smem_ptr_flag_bitsILi32EEENSS_INS5_IJNSA_ILi8EEENSA_ILi32EEEEEENS5_IJS17_SB_EEEEEEEvNS4_8identityENS4_13SM90_TMA_LOADES1B_vS1C_EENS_8epilogue10collective6detail29Sm90TmaWarpSpecializedAdapterINS1G_15DefaultEpilogueISI_SJ_SJ_NS1F_6thread17LinearCombinationISI_Li1EffLNS1K_9ScaleType4KindE0ELNS_15FloatRoundStyleE2ESI_EENS1_15EpilogueDefaultEEEEEvvEEEEvNT_6ParamsE,@function
        .size           _ZN7cutlass13device_kernelINS_4gemm6kernel13GemmUniversalIN4cute5tupleIJiiiiEEENS1_10collective13CollectiveMmaINS1_34MainloopSm90TmaGmmaWarpSpecializedILi7ENS5_IJNS4_1CILi1EEENSA_ILi2EEESB_EEENS1_32KernelTmaWarpSpecializedPingpongEEENS5_IJNSA_ILi64EEESG_SG_EEENS_10tfloat32_tENS5_IJlSB_lEEESI_SJ_NS4_8TiledMMAINS4_8MMA_AtomIJNS4_4SM904GMMA29MMA_64x64x8_F32TF32TF32_SS_TNILNSN_7ScaleInE1ELSP_1EEEEEENS4_6LayoutINS5_IJSB_SB_SB_EEENS5_IJNSA_ILi0EEESU_SU_EEEEENS5_IJNS4_10UnderscoreESX_SX_EEEEENS4_23SM90_TMA_LOAD_MULTICASTENS4_14ComposedLayoutINS4_7SwizzleILi3ELi4ELi3EEENS4_18smem_ptr_flag_bitsILi32EEENSS_INS5_IJNSA_ILi8EEENSA_ILi32EEEEEENS5_IJS17_SB_EEEEEEEvNS4_8identityENS4_13SM90_TMA_LOADES1B_vS1C_EENS_8epilogue10collective6detail29Sm90TmaWarpSpecializedAdapterINS1G_15DefaultEpilogueISI_SJ_SJ_NS1F_6thread17LinearCombinationISI_Li1EffLNS1K_9ScaleType4KindE0ELNS_15FloatRoundStyleE2ESI_EENS1_15EpilogueDefaultEEEEEvvEEEEvNT_6ParamsE,(.L_x_145 - _ZN7cutlass13device_kernelINS_4gemm6kernel13GemmUniversalIN4cute5tupleIJiiiiEEENS1_10collective13CollectiveMmaINS1_34MainloopSm90TmaGmmaWarpSpecializedILi7ENS5_IJNS4_1CILi1EEENSA_ILi2EEESB_EEENS1_32KernelTmaWarpSpecializedPingpongEEENS5_IJNSA_ILi64EEESG_SG_EEENS_10tfloat32_tENS5_IJlSB_lEEESI_SJ_NS4_8TiledMMAINS4_8MMA_AtomIJNS4_4SM904GMMA29MMA_64x64x8_F32TF32TF32_SS_TNILNSN_7ScaleInE1ELSP_1EEEEEENS4_6LayoutINS5_IJSB_SB_SB_EEENS5_IJNSA_ILi0EEESU_SU_EEEEENS5_IJNS4_10UnderscoreESX_SX_EEEEENS4_23SM90_TMA_LOAD_MULTICASTENS4_14ComposedLayoutINS4_7SwizzleILi3ELi4ELi3EEENS4_18smem_ptr_flag_bitsILi32EEENSS_INS5_IJNSA_ILi8EEENSA_ILi32EEEEEENS5_IJS17_SB_EEEEEEEvNS4_8identityENS4_13SM90_TMA_LOADES1B_vS1C_EENS_8epilogue10collective6detail29Sm90TmaWarpSpecializedAdapterINS1G_15DefaultEpilogueISI_SJ_SJ_NS1F_6thread17LinearCombinationISI_Li1EffLNS1K_9ScaleType4KindE0ELNS_15FloatRoundStyleE2ESI_EENS1_15EpilogueDefaultEEEEEvvEEEEvNT_6ParamsE)
        .other          _ZN7cutlass13device_kernelINS_4gemm6kernel13GemmUniversalIN4cute5tupleIJiiiiEEENS1_10collective13CollectiveMmaINS1_34MainloopSm90TmaGmmaWarpSpecializedILi7ENS5_IJNS4_1CILi1EEENSA_ILi2EEESB_EEENS1_32KernelTmaWarpSpecializedPingpongEEENS5_IJNSA_ILi64EEESG_SG_EEENS_10tfloat32_tENS5_IJlSB_lEEESI_SJ_NS4_8TiledMMAINS4_8MMA_AtomIJNS4_4SM904GMMA29MMA_64x64x8_F32TF32TF32_SS_TNILNSN_7ScaleInE1ELSP_1EEEEEENS4_6LayoutINS5_IJSB_SB_SB_EEENS5_IJNSA_ILi0EEESU_SU_EEEEENS5_IJNS4_10UnderscoreESX_SX_EEEEENS4_23SM90_TMA_LOAD_MULTICASTENS4_14ComposedLayoutINS4_7SwizzleILi3ELi4ELi3EEENS4_18smem_ptr_flag_bitsILi32EEENSS_INS5_IJNSA_ILi8EEENSA_ILi32EEEEEENS5_IJS17_SB_EEEEEEEvNS4_8identityENS4_13SM90_TMA_LOADES1B_vS1C_EENS_8epilogue10collective6detail29Sm90TmaWarpSpecializedAdapterINS1G_15DefaultEpilogueISI_SJ_SJ_NS1F_6thread17LinearCombinationISI_Li1EffLNS1K_9ScaleType4KindE0ELNS_15FloatRoundStyleE2ESI_EENS1_15EpilogueDefaultEEEEEvvEEEEvNT_6ParamsE,@"STO_CUDA_ENTRY STV_DEFAULT"
_ZN7cutlass13device_kernelINS_4gemm6kernel13GemmUniversalIN4cute5tupleIJiiiiEEENS1_10collective13CollectiveMmaINS1_34MainloopSm90TmaGmmaWarpSpecializedILi7ENS5_IJNS4_1CILi1EEENSA_ILi2EEESB_EEENS1_32KernelTmaWarpSpecializedPingpongEEENS5_IJNSA_ILi64EEESG_SG_EEENS_10tfloat32_tENS5_IJlSB_lEEESI_SJ_NS4_8TiledMMAINS4_8MMA_AtomIJNS4_4SM904GMMA29MMA_64x64x8_F32TF32TF32_SS_TNILNSN_7ScaleInE1ELSP_1EEEEEENS4_6LayoutINS5_IJSB_SB_SB_EEENS5_IJNSA_ILi0EEESU_SU_EEEEENS5_IJNS4_10UnderscoreESX_SX_EEEEENS4_23SM90_TMA_LOAD_MULTICASTENS4_14ComposedLayoutINS4_7SwizzleILi3ELi4ELi3EEENS4_18smem_ptr_flag_bitsILi32EEENSS_INS5_IJNSA_ILi8EEENSA_ILi32EEEEEENS5_IJS17_SB_EEEEEEEvNS4_8identityENS4_13SM90_TMA_LOADES1B_vS1C_EENS_8epilogue10collective6detail29Sm90TmaWarpSpecializedAdapterINS1G_15DefaultEpilogueISI_SJ_SJ_NS1F_6thread17LinearCombinationISI_Li1EffLNS1K_9ScaleType4KindE0ELNS_15FloatRoundStyleE2ESI_EENS1_15EpilogueDefaultEEEEEvvEEEEvNT_6ParamsE:
[----:B------:R-:W0:Y:S02]  /*0000*/  LDC R1, c[0x0][0x28] ;  /* 0x00000a00ff017b82 */ /* 0x000e240000000800 */
[----:B0-----:R-:W-:Y:S01]  /*0010*/  VIADD R1, R1, 0xfffffff8 ;  /* 0xfffffff801017836 */ /* 0x001fe20000000000 */
[----:B------:R-:W0:Y:S01]  /*0020*/  S2R R4, SR_TID.X ;  /* 0x0000000000047919 */ /* 0x000e220000002100 */
[----:B------:R-:W-:Y:S01]  /*0030*/  ELECT P0, URZ, PT ;  /* 0x00000000003f782f */ /* 0x000fe20003800000 */
[----:B------:R-:W-:Y:S01]  /*0040*/  BSSY B0, `(.L_x_0) ;  /* 0x000000f000007945 */ /* 0x000fe20003800000 */
[--C-:B0-----:R-:W-:Y:S02]  /*0050*/  SHF.R.U32.HI R0, RZ, 0x5, R4.reuse ;  /* 0x00000005ff007819 */ /* 0x101fe40000011604 */
[----:B------:R-:W-:-:S03]  /*0060*/  SHF.R.U32.HI R7, RZ, 0x7, R4 ;  /* 0x00000007ff077819 */ /* 0x000fc60000011604 */
[----:B------:R-:W0:Y:S04]  /*0070*/  SHFL.IDX PT, R2, R0, RZ, 0x1f ;  /* 0x00001fff00027589 */ /* 0x000e2800000e0000 */
[----:B------:R1:W2:Y:S01]  /*0080*/  SHFL.IDX PT, R8, R7, RZ, 0x1f ;  /* 0x00001fff07087589 */ /* 0x0002a200000e0000 */
[----:B0-----:R-:W-:-:S13]  /*0090*/  ISETP.NE.OR P0, PT, R2, RZ, !P0 ;  /* 0x000000ff0200720c */ /* 0x001fda0004705670 */
[----:B-12---:R-:W-:Y:S05]  /*00a0*/  @P0 BRA `(.L_x_1) ;  /* 0x0000000000200947 */ /* 0x006fea0003800000 */
[----:B------:R-:W-:Y:S02]  /*00b0*/  ULDC.64 UR4, c[0x0][0x198] ;  /* 0x0000660000047ab9 */ /* 0x000fe40000000a00 */
[----:B------:R-:W-:Y:S02]  /*00c0*/  UIADD3 UR6, UP0, UR4, 0xf0, URZ ;  /* 0x000000f004067890 */ /* 0x000fe4000ff1e03f */
[----:B------:R-:W-:Y:S02]  /*00d0*/  UIADD3 UR4, UP1, UR4, 0x1f0, URZ ;  /* 0x000001f004047890 */ /* 0x000fe4000ff3e03f */
[----:B------:R-:W-:Y:S02]  /*00e0*/  UIADD3.X UR7, URZ, UR5, URZ, UP0, !UPT ;  /* 0x000000053f077290 */ /* 0x000fe400087fe43f */
[----:B------:R-:W-:-:S07]  /*00f0*/  UIADD3.X UR5, URZ, UR5, URZ, UP1, !UPT ;  /* 0x000000053f057290 */ /* 0x000fce0008ffe43f */
[----:B------:R0:W-:Y:S02]  /*0100*/  UTMACCTL.PF [UR6] ;  /* 0x00000000060079b9 */ /* 0x0001e40008040000 */
[----:B------:R0:W-:Y:S02]  /*0110*/  UTMACCTL.PF [UR4] ;  /* 0x00000000040079b9 */ /* 0x0001e40008040000 */
[----:B0-----:R-:W-:Y:S01]  /*0120*/  NOP ;  /* 0x0000000000007918 */ /* 0x001fe20000000000 */
.L_x_1:
[----:B------:R-:W-:Y:S05]  /*0130*/  BSYNC B0 ;  /* 0x0000000000007941 */ /* 0x000fea0003800000 */
.L_x_0:
[----:B------:R-:W0:Y:S01]  /*0140*/  SHFL.IDX PT, R9, R0, RZ, 0x1f ;  /* 0x00001fff00097589 */ /* 0x000e2200000e0000 */
[----:B------:R-:W-:Y:S02]  /*0150*/  SHF.R.S32.HI R3, RZ, 0x1f, R4 ;  /* 0x0000001fff037819 */ /* 0x000fe40000011404 */
[----:B0-----:R-:W-:-:S13]  /*0160*/  ISETP.NE.AND P0, PT, R9, RZ, PT ;  /* 0x000000ff0900720c */ /* 0x001fda0003f05270 */
[----:B------:R-:W-:Y:S05]  /*0170*/  @P0 BRA `(.L_x_2) ;  /* 0x0000000000700947 */ /* 0x000fea0003800000 */
[----:B------:R-:W0:Y:S01]  /*0180*/  S2UR UR8, SR_CgaCtaId ;  /* 0x00000000000879c3 */ /* 0x000e220000008800 */
[----:B------:R-:W-:Y:S01]  /*0190*/  UMOV UR4, 0x400 ;  /* 0x0000040000047882 */ /* 0x000fe20000000000 */
[----:B------:R-:W-:Y:S01]  /*01a0*/  UMOV UR5, 0x1 ;  /* 0x0000000100057882 */ /* 0x000fe20000000000 */
[----:B------:R-:W-:Y:S01]  /*01b0*/  UMOV UR6, 0x2 ;  /* 0x0000000200067882 */ /* 0x000fe20000000000 */
[----:B------:R-:W-:Y:S01]  /*01c0*/  ELECT P0, URZ, PT ;  /* 0x00000000003f782f */ /* 0x000fe20003800000 */
[----:B------:R-:W-:-:S04]  /*01d0*/  UIADD3 UR6, -UR6, 0x100000, URZ ;  /* 0x0010000006067890 */ /* 0x000fc8000fffe13f */
[----:B------:R-:W-:Y:S02]  /*01e0*/  USHF.L.U32 UR7, UR6, 0xb, URZ ;  /* 0x0000000b06077899 */ /* 0x000fe4000800063f */
[----:B------:R-:W-:Y:S02]  /*01f0*/  USHF.L.U32 UR6, UR6, 0x1, URZ ;  /* 0x0000000106067899 */ /* 0x000fe4000800063f */
[----:B0-----:R-:W-:Y:S02]  /*0200*/  ULEA UR8, UR8, UR4, 0x18 ;  /* 0x0000000408087291 */ /* 0x001fe4000f8ec03f */
[----:B------:R-:W-:-:S04]  /*0210*/  UIADD3 UR4, -UR5, 0x100000, URZ ;  /* 0x0010000005047890 */ /* 0x000fc8000fffe13f */
[----:B------:R-:W-:Y:S02]  /*0220*/  USHF.L.U32 UR5, UR4, 0xb, URZ ;  /* 0x0000000b04057899 */ /* 0x000fe4000800063f */
[----:B------:R-:W-:Y:S01]  /*0230*/  USHF.L.U32 UR4, UR4, 0x1, URZ ;  /* 0x0000000104047899 */ /* 0x000fe2000800063f */
[----:B------:R-:W0:Y:S11]  /*0240*/  FENCE.VIEW.ASYNC.S ;  /* 0x00000000000073c6 */ /* 0x000e360000000000 */
[----:B0-----:R0:W1:Y:S01]  /*0250*/  SYNCS.EXCH.64 URZ, [UR8], UR4 ;  /* 0x00000004083f75b2 */ /* 0x0010620008000100 */
[----:B------:R0:W2:Y:S01]  /*0260*/  SYNCS.EXCH.64 URZ, [UR8+0x38], UR6 ;  /* 0x00003806083f75b2 */ /* 0x0000a20008000100 */
[----:B------:R0:W3:Y:S01]  /*0270*/  SYNCS.EXCH.64 URZ, [UR8+0x8], UR4 ;  /* 0x00000804083f75b2 */ /* 0x0000e20008000100 */
[----:B------:R0:W4:Y:S01]  /*0280*/  SYNCS.EXCH.64 URZ, [UR8+0x40], UR6 ;  /* 0x00004006083f75b2 */ /* 0x0001220008000100 */
[----:B------:R0:W0:Y:S01]  /*0290*/  SYNCS.EXCH.64 URZ, [UR8+0x10], UR4 ;  /* 0x00001004083f75b2 */ /* 0x0000220008000100 */
        /* <DEDUP_REMOVED lines=9> */
[----:B------:R-:W-:Y:S01]  /*0330*/  NOP ;  /* 0x0000000000007918 */ /* 0x000fe20000000000 */
.L_x_2:
[----:B------:R-:W5:Y:S01]  /*0340*/  SHFL.IDX PT, R12, R0, RZ, 0x1f ;  /* 0x00001fff000c7589 */ /* 0x000f6200000e0000 */
[----:B------:R-:W-:Y:S01]  /*0350*/  LEA.HI R3, R3, R4, RZ, 0x7 ;  /* 0x0000000403037211 */ /* 0x000fe200078f38ff */
[----:B------:R-:W1:Y:S01]  /*0360*/  S2UR UR12, SR_CTAID.X ;  /* 0x00000000000c79c3 */ /* 0x000e620000002500 */
[----:B------:R-:W-:Y:S01]  /*0370*/  ELECT P0, URZ, PT ;  /* 0x00000000003f782f */ /* 0x000fe20003800000 */
[----:B------:R2:W3:Y:S01]  /*0380*/  SHFL.IDX PT, R11, R0, RZ, 0x1f ;  /* 0x00001fff000b7589 */ /* 0x0004e200000e0000 */
[----:B------:R-:W-:Y:S02]  /*0390*/  LOP3.LUT R3, R3, 0xffffff80, RZ, 0xc0, !PT ;  /* 0xffffff8003037812 */ /* 0x000fe400078ec0ff */
[----:B------:R-:W-:Y:S01]  /*03a0*/  ELECT P1, URZ, PT ;  /* 0x00000000003f782f */ /* 0x000fe20003820000 */
[----:B------:R-:W-:Y:S01]  /*03b0*/  NOP ;  /* 0x0000000000007918 */ /* 0x000fe20000000000 */
[----:B------:R-:W4:Y:S01]  /*03c0*/  S2R R6, SR_CTAID.Y ;  /* 0x0000000000067919 */ /* 0x000f220000002600 */
[----:B0-----:R-:W-:Y:S01]  /*03d0*/  ULDC UR4, c[0x0][0x150] ;  /* 0x0000540000047ab9 */ /* 0x001fe20000000800 */
[----:B------:R-:W-:Y:S01]  /*03e0*/  IMAD.IADD R5, R4, 0x1, -R3 ;  /* 0x0000000104057824 */ /* 0x000fe200078e0a03 */
[----:B------:R-:W0:Y:S01]  /*03f0*/  LDC R25, c[0x0][0x148] ;  /* 0x00005200ff197b82 */ /* 0x000e220000000800 */
[----:B--2---:R-:W-:Y:S01]  /*0400*/  SHF.R.S32.HI R0, RZ, 0x1f, R9 ;  /* 0x0000001fff007819 */ /* 0x004fe20000011409 */
[----:B------:R-:W2:Y:S01]  /*0410*/  SHFL.IDX PT, R15, R7, RZ, 0x1f ;  /* 0x00001fff070f7589 */ /* 0x000ea200000e0000 */
[----:B------:R-:W-:Y:S01]  /*0420*/  UMOV UR11, 0x80 ;  /* 0x00000080000b7882 */ /* 0x000fe20000000000 */
[----:B------:R-:W-:Y:S01]  /*0430*/  SHF.R.S32.HI R20, RZ, 0x1f, R5 ;  /* 0x0000001fff147819 */ /* 0x000fe20000011405 */
[----:B------:R-:W-:Y:S01]  /*0440*/  NOP ;  /* 0x0000000000007918 */ /* 0x000fe20000000000 */
[----:B------:R-:W-:Y:S01]  /*0450*/  LEA.HI R0, R0, R9, RZ, 0x2 ;  /* 0x0000000900007211 */ /* 0x000fe200078f10ff */
[----:B------:R-:W-:Y:S01]  /*0460*/  VIADD R35, R8, 0xffffffff ;  /* 0xffffffff08237836 */ /* 0x000fe20000000000 */
[----:B------:R-:W-:Y:S01]  /*0470*/  LEA.HI R3, R20, R5, RZ, 0x3 ;  /* 0x0000000514037211 */ /* 0x000fe200078f18ff */
[----:B------:R-:W2:Y:S01]  /*0480*/  LDC R13, c[0x0][0x140] ;  /* 0x00005000ff0d7b82 */ /* 0x000ea20000000800 */
[----:B------:R-:W-:-:S02]  /*0490*/  LOP3.LUT R0, R0, 0x3ffffffc, RZ, 0xc0, !PT ;  /* 0x3ffffffc00007812 */ /* 0x000fc400078ec0ff */
[--C-:B------:R-:W-:Y:S02]  /*04a0*/  SHF.R.S32.HI R10, RZ, 0x3, R3.reuse ;  /* 0x00000003ff0a7819 */ /* 0x100fe40000011403 */
[----:B------:R-:W-:Y:S01]  /*04b0*/  SHF.R.S32.HI R3, RZ, 0x1f, R3 ;  /* 0x0000001fff037819 */ /* 0x000fe20000011403 */
[----:B------:R-:W-:Y:S01]  /*04c0*/  IMAD.IADD R0, R9, 0x1, -R0 ;  /* 0x0000000109007824 */ /* 0x000fe200078e0a00 */
[----:B-----5:R-:W-:Y:S02]  /*04d0*/  ISETP.NE.OR P0, PT, R12, RZ, !P0 ;  /* 0x000000ff0c00720c */ /* 0x020fe40004705670 */
[----:B------:R-:W-:Y:S01]  /*04e0*/  LEA.HI R3, R3, R10, RZ, 0x2 ;  /* 0x0000000a03037211 */ /* 0x000fe200078f10ff */
[----:B------:R-:W5:Y:S01]  /*04f0*/  LDC R12, c[0x0][0x144] ;  /* 0x00005100ff0c7b82 */ /* 0x000f620000000800 */
[----:B---3--:R-:W-:Y:S02]  /*0500*/  ISETP.NE.OR P1, PT, R11, RZ, !P1 ;  /* 0x000000ff0b00720c */ /* 0x008fe40004f25670 */
[----:B------:R-:W-:-:S02]  /*0510*/  LOP3.LUT R11, R3, 0xfffffffc, RZ, 0xc0, !PT ;  /* 0xfffffffc030b7812 */ /* 0x000fc400078ec0ff */
[----:B------:R-:W-:Y:S02]  /*0520*/  SHF.R.S32.HI R3, RZ, 0x1f, R2 ;  /* 0x0000001fff037819 */ /* 0x000fe40000011402 */
[----:B------:R-:W-:Y:S01]  /*0530*/  ISETP.GE.U32.AND P5, PT, R35, 0x2, PT ;  /* 0x000000022300780c */ /* 0x000fe20003fa6070 */
[----:B------:R-:W-:Y:S01]  /*0540*/  IMAD.IADD R11, R10, 0x1, -R11 ;  /* 0x000000010a0b7824 */ /* 0x000fe200078e0a0b */
[----:B-1----:R-:W-:Y:S01]  /*0550*/  I2FP.F32.U32 R10, UR12 ;  /* 0x0000000c000a7c45 */ /* 0x002fe20008201000 */
[----:B------:R-:W-:Y:S01]  /*0560*/  VOTEU.ALL UP0, P0 ;  /* 0x00000000003f7886 */ /* 0x000fe20000000000 */
[----:B----4-:R-:W-:Y:S01]  /*0570*/  I2FP.F32.U32 R9, R6 ;  /* 0x0000000600097245 */ /* 0x010fe20000201000 */
[----:B------:R-:W-:Y:S01]  /*0580*/  IMAD R0, R0, 0x4, R11 ;  /* 0x0000000400007824 */ /* 0x000fe200078e020b */
[----:B------:R-:W-:Y:S01]  /*0590*/  LEA.HI R3, R3, R2, RZ, 0x2 ;  /* 0x0000000203037211 */ /* 0x000fe200078f10ff */
[----:B------:R-:W-:Y:S01]  /*05a0*/  VOTEU.ALL UP1, P1 ;  /* 0x00000000003f7886 */ /* 0x000fe20000820000 */
[----:B------:R-:W-:Y:S01]  /*05b0*/  FMUL R10, R10, UR4 ;  /* 0x000000040a0a7c20 */ /* 0x000fe20008400000 */
[----:B------:R-:W1:Y:S01]  /*05c0*/  @!UP0 S2UR UR7, SR_CgaCtaId ;  /* 0x00000000000789c3 */ /* 0x000e620000008800 */
[----:B------:R-:W-:Y:S01]  /*05d0*/  ULDC UR4, c[0x0][0x154] ;  /* 0x0000550000047ab9 */ /* 0x000fe20000000800 */
[----:B------:R-:W-:Y:S01]  /*05e0*/  LOP3.LUT R3, R3, 0xfffffffc, RZ, 0xc0, !PT ;  /* 0xfffffffc03037812 */ /* 0x000fe200078ec0ff */
[----:B------:R-:W-:Y:S01]  /*05f0*/  FMUL R9, R9, UR4 ;  /* 0x0000000409097c20 */ /* 0x000fe20008400000 */
[----:B------:R-:W-:Y:S01]  /*0600*/  UMOV UR4, 0x20 ;  /* 0x0000002000047882 */ /* 0x000fe20000000000 */
[----:B------:R-:W3:Y:S01]  /*0610*/  F2I.U32.TRUNC.NTZ R10, R10 ;  /* 0x0000000a000a7305 */ /* 0x000ee2000020f000 */
[----:B------:R-:W-:Y:S01]  /*0620*/  @!UP0 UMOV UR6, 0x400 ;  /* 0x0000040000068882 */ /* 0x000fe20000000000 */
[----:B------:R-:W-:Y:S01]  /*0630*/  IMAD.IADD R14, R2, 0x1, -R3 ;  /* 0x00000001020e7824 */ /* 0x000fe200078e0a03 */
[----:B------:R-:W4:Y:S01]  /*0640*/  @!UP1 S2UR UR10, SR_CgaCtaId ;  /* 0x00000000000a99c3 */ /* 0x000f220000008800 */
[----:B------:R-:W-:Y:S01]  /*0650*/  IMAD.SHL.U32 R3, R0, 0x4, RZ ;  /* 0x0000000400037824 */ /* 0x000fe200078e00ff */
[----:B------:R-:W-:-:S04]  /*0660*/  @!UP0 UIADD3 UR4, -UR4, 0x100000, URZ ;  /* 0x0010000004048890 */ /* 0x000fc8000fffe13f */
[----:B------:R-:W-:Y:S02]  /*0670*/  @!UP0 USHF.L.U32 UR5, UR4, 0xb, URZ ;  /* 0x0000000b04058899 */ /* 0x000fe4000800063f */
[----:B------:R-:W-:Y:S01]  /*0680*/  @!UP0 USHF.L.U32 UR4, UR4, 0x1, URZ ;  /* 0x0000000104048899 */ /* 0x000fe2000800063f */
[----:B--2---:R-:W-:Y:S01]  /*0690*/  ISETP.EQ.U32.AND P3, PT, R13, 0x1, PT ;  /* 0x000000010d00780c */ /* 0x004fe20003f62070 */
[----:B------:R-:W-:Y:S01]  /*06a0*/  @!UP1 UMOV UR9, 0x400 ;  /* 0x0000040000099882 */ /* 0x000fe20000000000 */
[----:B------:R-:W2:Y:S01]  /*06b0*/  F2I.U32.TRUNC.NTZ R9, R9 ;  /* 0x0000000900097305 */ /* 0x000ea2000020f000 */
[----:B------:R-:W-:Y:S01]  /*06c0*/  LOP3.LUT R56, R0, 0xc, R3, 0x78, !PT ;  /* 0x0000000c00387812 */ /* 0x000fe200078e7803 */
[----:B------:R-:W-:Y:S01]  /*06d0*/  VOTEU.ALL UP2, P1 ;  /* 0x00000000003f7886 */ /* 0x000fe20000840000 */
[----:B------:R-:W-:Y:S01]  /*06e0*/  VOTEU.ALL UP3, P1 ;  /* 0x00000000003f7886 */ /* 0x000fe20000860000 */
[----:B------:R-:W-:Y:S01]  /*06f0*/  VOTEU.ALL UP4, P1 ;  /* 0x00000000003f7886 */ /* 0x000fe20000880000 */
[----:B------:R-:W-:Y:S01]  /*0700*/  VOTEU.ALL UP5, P1 ;  /* 0x00000000003f7886 */ /* 0x000fe200008a0000 */
[----:B------:R-:W-:Y:S01]  /*0710*/  ISETP.NE.AND P1, PT, R14, 0x3, PT ;  /* 0x000000030e00780c */ /* 0x000fe20003f25270 */
[----:B---3--:R-:W-:Y:S01]  /*0720*/  IMAD.MOV R21, RZ, RZ, -R10 ;  /* 0x000000ffff157224 */ /* 0x008fe200078e0a0a */
[----:B------:R-:W-:-:S02]  /*0730*/  R2UR UR43, R15 ;  /* 0x000000000f2b72ca */ /* 0x000fc400000e0000 */
[----:B------:R-:W-:Y:S01]  /*0740*/  ISETP.EQ.OR P1, PT, R14, RZ, !P1 ;  /* 0x000000ff0e00720c */ /* 0x000fe20004f22670 */
[----:B-1----:R-:W-:Y:S01]  /*0750*/  @!UP0 ULEA UR8, UR7, UR6, 0x18 ;  /* 0x0000000607088291 */ /* 0x002fe2000f8ec03f */
[----:B-----5:R-:W-:Y:S01]  /*0760*/  IMAD R21, R12, R21, UR12 ;  /* 0x0000000c0c157e24 */ /* 0x020fe2000f8e0215 */
[----:B------:R-:W-:-:S04]  /*0770*/  @!UP1 UIADD3 UR6, -UR11, 0x100000, URZ ;  /* 0x001000000b069890 */ /* 0x000fc8000fffe13f */
[----:B------:R-:W-:Y:S02]  /*0780*/  @!UP1 USHF.L.U32 UR7, UR6, 0xb, URZ ;  /* 0x0000000b06079899 */ /* 0x000fe4000800063f */
[----:B------:R-:W-:Y:S01]  /*0790*/  @!UP1 USHF.L.U32 UR6, UR6, 0x1, URZ ;  /* 0x0000000106069899 */ /* 0x000fe2000800063f */
[C---:B------:R-:W-:Y:S01]  /*07a0*/  ISETP.EQ.AND P1, PT, R8.reuse, RZ, P1 ;  /* 0x000000ff0800720c */ /* 0x040fe20000f22270 */
[----:B--2---:R-:W-:Y:S01]  /*07b0*/  IMAD.MOV R24, RZ, RZ, -R9 ;  /* 0x000000ffff187224 */ /* 0x004fe200078e0a09 */
[----:B------:R-:W-:Y:S01]  /*07c0*/  VOTEU.ALL UP0, P0 ;  /* 0x00000000003f7886 */ /* 0x000fe20000000000 */
[----:B------:R-:W-:Y:S01]  /*07d0*/  ISETP.NE.AND P2, PT, R8, RZ, PT ;  /* 0x000000ff0800720c */ /* 0x000fe20003f45270 */
[----:B----4-:R-:W-:Y:S01]  /*07e0*/  @!UP1 ULEA UR9, UR10, UR9, 0x18 ;  /* 0x000000090a099291 */ /* 0x010fe2000f8ec03f */
[----:B0-----:R-:W-:Y:S01]  /*07f0*/  IMAD R3, R25, R24, R6 ;  /* 0x0000001819037224 */ /* 0x001fe200078e0206 */
[----:B------:R-:W-:Y:S01]  /*0800*/  VOTEU.ALL UP1, P0 ;  /* 0x00000000003f7886 */ /* 0x000fe20000020000 */
[----:B------:R-:W-:Y:S01]  /*0810*/  LOP3.LUT P0, RZ, R5, 0x7, RZ, 0xc0, !PT ;  /* 0x0000000705ff7812 */ /* 0x000fe2000780c0ff */
[----:B------:R-:W0:Y:S02]  /*0820*/  FENCE.VIEW.ASYNC.S ;  /* 0x00000000000073c6 */ /* 0x000e240000000000 */
[----:B0-----:R0:W1:Y:S01]  /*0830*/  @!UP0 SYNCS.EXCH.64 URZ, [UR8+0xa0], UR4 ;  /* 0x0000a004083f85b2 */ /* 0x0010620008000100 */
[----:B------:R-:W-:-:S02]  /*0840*/  SEL R23, RZ, 0x1, !P1 ;  /* 0x00000001ff177807 */ /* 0x000fc40004800000 */
[----:B------:R-:W-:Y:S02]  /*0850*/  ISETP.NE.AND P4, PT, R3, R56, PT ;  /* 0x000000380300720c */ /* 0x000fe40003f85270 */
[----:B------:R-:W-:Y:S02]  /*0860*/  ISETP.LT.U32.AND P0, PT, R56, 0x2, !P0 ;  /* 0x000000023800780c */ /* 0x000fe40004701070 */
[----:B------:R-:W-:Y:S02]  /*0870*/  ISETP.EQ.OR P4, PT, R21, RZ, !P4 ;  /* 0x000000ff1500720c */ /* 0x000fe40006782670 */
[----:B------:R-:W-:Y:S02]  /*0880*/  SEL R23, R23, 0x2, P5 ;  /* 0x0000000217177807 */ /* 0x000fe40002800000 */
[----:B------:R-:W-:-:S04]  /*0890*/  PLOP3.LUT P0, PT, P0, P4, PT, 0x80, 0x0 ;  /* 0x000000000000781c */ /* 0x000fc80000709070 */
[----:B------:R-:W-:Y:S01]  /*08a0*/  P2R R71, PR, RZ, 0x1 ;  /* 0x00000001ff477803 */ /* 0x000fe20000000000 */
[----:B------:R0:W2:Y:S01]  /*08b0*/  @!UP1 SYNCS.EXCH.64 URZ, [UR8+0xa8], UR4 ;  /* 0x0000a804083f95b2 */ /* 0x0000a20008000100 */
[----:B------:R-:W-:Y:S01]  /*08c0*/  NOP ;  /* 0x0000000000007918 */ /* 0x000fe20000000000 */
[----:B------:R0:W3:Y:S01]  /*08d0*/  @!UP2 SYNCS.EXCH.64 URZ, [UR9+0x80], UR6 ;  /* 0x00008006093fa5b2 */ /* 0x0000e20008000100 */
[----:B------:R0:W4:Y:S01]  /*08e0*/  @!UP3 SYNCS.EXCH.64 URZ, [UR9+0x88], UR6 ;  /* 0x00008806093fb5b2 */ /* 0x0001220008000100 */
[----:B------:R0:W0:Y:S01]  /*08f0*/  @!UP4 SYNCS.EXCH.64 URZ, [UR9+0x90], UR6 ;  /* 0x00009006093fc5b2 */ /* 0x0000220008000100 */
[----:B------:R0:W0:Y:S01]  /*0900*/  @!UP5 SYNCS.EXCH.64 URZ, [UR9+0x98], UR6 ;  /* 0x00009806093fd5b2 */ /* 0x0000220008000100 */
[----:B------:R-:W-:Y:S01]  /*0910*/  NOP ;  /* 0x0000000000007918 */ /* 0x000fe20000000000 */
[----:B------:R-:W-:Y:S05]  /*0920*/  @!P3 BRA `(.L_x_3) ;  /* 0x000000000008b947 */ /* 0x000fea0003800000 */
[----:B01234-:R-:W-:Y:S01]  /*0930*/  UCGABAR_ARV ;  /* 0x00000000000079c7 */ /* 0x01ffe20008000000 */
[----:B------:R-:W-:Y:S05]  /*0940*/  BRA `(.L_x_4) ;  /* 0x0000000000047947 */ /* 0x000fea0003800000 */
.L_x_3:
[----:B01234-:R-:W-:Y:S01]  /*0950*/  NOP ;  /* 0x0000000000007918 */ /* 0x01ffe20000000000 */
.L_x_4:
[----:B------:R-:W-:Y:S01]  /*0960*/  ULDC.64 UR4, c[0x0][0x598] ;  /* 0x0001660000047ab9 */ /* 0x000fe20000000a00 */
[----:B------:R-:W-:Y:S01]  /*0970*/  ULDC.64 UR36, c[0x0][0x208] ;  /* 0x0000820000247ab9 */ /* 0x000fe20000000a00 */
[----:B------:R-:W-:-:S04]  /*0980*/  ISETP.NE.U32.AND P0, PT, RZ, UR4, PT ;  /* 0x00000004ff007c0c */ /* 0x000fc8000bf05070 */
[----:B------:R-:W-:-:S13]  /*0990*/  ISETP.NE.AND.EX P0, PT, RZ, UR5, PT, P0 ;  /* 0x00000005ff007c0c */ /* 0x000fda000bf05300 */
[----:B------:R-:W-:Y:S05]  /*09a0*/  @!P0 BRA `(.L_x_5) ;  /* 0x00000000001c8947 */ /* 0x000fea0003800000 */
[----:B------:R-:W0:Y:S02]  /*09b0*/  LDC.64 R2, c[0x0][0x598] ;  /* 0x00016600ff027b82 */ /* 0x000e240000000a00 */
[----:B0-----:R-:W2:Y:S02]  /*09c0*/  LDG.E.64 R2, desc[UR36][R2.64] ;  /* 0x0000002402027981 */ /* 0x001ea4000c1e1b00 */
[----:B--2---:R-:W-:-:S04]  /*09d0*/  ISETP.NE.U32.AND P0, PT, R2, RZ, PT ;  /* 0x000000ff0200720c */ /* 0x004fc80003f05070 */
[----:B------:R-:W-:-:S13]  /*09e0*/  ISETP.NE.AND.EX P0, PT, R3, RZ, PT, P0 ;  /* 0x000000ff0300720c */ /* 0x000fda0003f05300 */
[----:B------:R-:W-:Y:S05]  /*09f0*/  @!P0 BRA `(.L_x_5) ;  /* 0x0000000000088947 */ /* 0x000fea0003800000 */
[----:B------:R0:W5:Y:S01]  /*0a00*/  LD.E R57, desc[UR36][R2.64] ;  /* 0x0000002402397980 */ /* 0x000162000c101900 */
[----:B------:R-:W-:Y:S05]  /*0a10*/  BRA `(.L_x_6) ;  /* 0x0000000000247947 */ /* 0x000fea0003800000 */
.L_x_5:
[----:B------:R-:W-:Y:S02]  /*0a20*/  ULDC.64 UR4, c[0x0][0x588] ;  /* 0x0001620000047ab9 */ /* 0x000fe40000000a00 */
[----:B------:R-:W-:-:S04]  /*0a30*/  ISETP.NE.U32.AND P0, PT, RZ, UR4, PT ;  /* 0x00000004ff007c0c */ /* 0x000fc8000bf05070 */
[----:B------:R-:W-:-:S13]  /*0a40*/  ISETP.NE.AND.EX P0, PT, RZ, UR5, PT, P0 ;  /* 0x00000005ff007c0c */ /* 0x000fda000bf05300 */
[----:B------:R-:W-:Y:S05]  /*0a50*/  @!P0 BRA `(.L_x_7) ;  /* 0x00000000000c8947 */ /* 0x000fea0003800000 */
[----:B------:R-:W0:Y:S02]  /*0a60*/  LDC.64 R2, c[0x0][0x588] ;  /* 0x00016200ff027b82 */ /* 0x000e240000000a00 */
[----:B0-----:R1:W5:Y:S01]  /*0a70*/  LDG.E R57, desc[UR36][R2.64] ;  /* 0x0000002402397981 */ /* 0x001362000c1e1900 */
[----:B------:R-:W-:Y:S05]  /*0a80*/  BRA `(.L_x_6) ;  /* 0x0000000000087947 */ /* 0x000fea0003800000 */
.L_x_7:
[----:B------:R-:W-:Y:S02]  /*0a90*/  ULDC UR4, c[0x0][0x580] ;  /* 0x0001600000047ab9 */ /* 0x000fe40000000800 */
[----:B------:R-:W-:-:S07]  /*0aa0*/  IMAD.U32 R57, RZ, RZ, UR4 ;  /* 0x00000004ff397e24 */ /* 0x000fce000f8e00ff */
.L_x_6:
[----:B------:R-:W-:Y:S02]  /*0ab0*/  ULDC.64 UR4, c[0x0][0x5a0] ;  /* 0x0001680000047ab9 */ /* 0x000fe40000000a00 */
[----:B------:R-:W-:-:S04]  /*0ac0*/  ISETP.NE.U32.AND P0, PT, RZ, UR4, PT ;  /* 0x00000004ff007c0c */ /* 0x000fc8000bf05070 */
[----:B------:R-:W-:-:S13]  /*0ad0*/  ISETP.NE.AND.EX P0, PT, RZ, UR5, PT, P0 ;  /* 0x00000005ff007c0c */ /* 0x000fda000bf05300 */
[----:B------:R-:W-:Y:S05]  /*0ae0*/  @!P0 BRA `(.L_x_8) ;  /* 0x00000000001c8947 */ /* 0x000fea0003800000 */
[----:B01----:R-:W0:Y:S02]  /*0af0*/  LDC.64 R2, c[0x0][0x5a0] ;  /* 0x00016800ff027b82 */ /* 0x003e240000000a00 */
[----:B0-----:R-:W2:Y:S02]  /*0b00*/  LDG.E.64 R2, desc[UR36][R2.64] ;  /* 0x0000002402027981 */ /* 0x001ea4000c1e1b00 */
[----:B--2---:R-:W-:-:S04]  /*0b10*/  ISETP.NE.U32.AND P0, PT, R2, RZ, PT ;  /* 0x000000ff0200720c */ /* 0x004fc80003f05070 */
[----:B------:R-:W-:-:S13]  /*0b20*/  ISETP.NE.AND.EX P0, PT, R3, RZ, PT, P0 ;  /* 0x000000ff0300720c */ /* 0x000fda0003f05300 */
[----:B------:R-:W-:Y:S05]  /*0b30*/  @!P0 BRA `(.L_x_8) ;  /* 0x0000000000088947 */ /* 0x000fea0003800000 */
[----:B------:R0:W5:Y:S01]  /*0b40*/  LD.E R58, desc[UR36][R2.64] ;  /* 0x00000024023a7980 */ /* 0x000162000c101900 */
[----:B------:R-:W-:Y:S05]  /*0b50*/  BRA `(.L_x_9) ;  /* 0x0000000000247947 */ /* 0x000fea0003800000 */
.L_x_8:
[----:B------:R-:W-:Y:S02]  /*0b60*/  ULDC.64 UR4, c[0x0][0x590] ;  /* 0x0001640000047ab9 */ /* 0x000fe40000000a00 */
[----:B------:R-:W-:-:S04]  /*0b70*/  ISETP.NE.U32.AND P0, PT, RZ, UR4, PT ;  /* 0x00000004ff007c0c */ /* 0x000fc8000bf05070 */
[----:B------:R-:W-:-:S13]  /*0b80*/  ISETP.NE.AND.EX P0, PT, RZ, UR5, PT, P0 ;  /* 0x00000005ff007c0c */ /* 0x000fda000bf05300 */
[----:B------:R-:W-:Y:S05]  /*0b90*/  @!P0 BRA `(.L_x_10) ;  /* 0x00000000000c8947 */ /* 0x000fea0003800000 */
[----:B------:R-:W2:Y:S02]  /*0ba0*/  LDC.64 R58, c[0x0][0x590] ;  /* 0x00016400ff3a7b82 */ /* 0x000ea40000000a00 */
[----:B--2---:R2:W5:Y:S01]  /*0bb0*/  LDG.E R58, desc[UR36][R58.64] ;  /* 0x000000243a3a7981 */ /* 0x004562000c1e1900 */
[----:B------:R-:W-:Y:S05]  /*0bc0*/  BRA `(.L_x_9) ;  /* 0x0000000000087947 */ /* 0x000fea0003800000 */
.L_x_10:
[----:B------:R-:W-:Y:S02]  /*0bd0*/  ULDC UR4, c[0x0][0x584] ;  /* 0x0001610000047ab9 */ /* 0x000fe40000000800 */
[----:B------:R-:W-:-:S07]  /*0be0*/  IMAD.U32 R58, RZ, RZ, UR4 ;  /* 0x00000004ff3a7e24 */ /* 0x000fce000f8e00ff */
.L_x_9:
[----:B01----:R-:W0:Y:S01]  /*0bf0*/  LDC R2, c[0x0][0x65c] ;  /* 0x00019700ff027b82 */ /* 0x003e220000000800 */
[----:B------:R-:W-:Y:S01]  /*0c00*/  ULDC UR6, c[0x0][0x28c] ;  /* 0x0000a30000067ab9 */ /* 0x000fe20000000800 */
[----:B------:R-:W-:Y:S01]  /*0c10*/  ISETP.NE.AND P0, PT, R8, 0x2, PT ;  /* 0x000000020800780c */ /* 0x000fe20003f05270 */
[----:B------:R-:W-:Y:S01]  /*0c20*/  UIADD3 UR6, UR6, 0x3f, URZ ;  /* 0x0000003f06067890 */ /* 0x000fe2000fffe03f */
[----:B------:R-:W-:Y:S01]  /*0c30*/  IMAD.U32 R8, RZ, RZ, UR12 ;  /* 0x0000000cff087e24 */ /* 0x000fe2000f8e00ff */
[----:B------:R-:W-:Y:S01]  /*0c40*/  UMOV UR38, URZ ;  /* 0x0000003f00267c82 */ /* 0x000fe20008000000 */
[----:B------:R-:W-:Y:S01]  /*0c50*/  UMOV UR39, URZ ;  /* 0x0000003f00277c82 */ /* 0x000fe20008000000 */
[----:B------:R-:W-:Y:S01]  /*0c60*/  USHF.R.S32.HI UR7, URZ, 0x1f, UR6 ;  /* 0x0000001f3f077899 */ /* 0x000fe20008011406 */
[----:B------:R-:W-:-:S03]  /*0c70*/  ULDC.64 UR8, c[0x0][0x650] ;  /* 0x0001940000087ab9 */ /* 0x000fc60000000a00 */
[----:B------:R-:W-:-:S04]  /*0c80*/  ULEA.HI UR7, UR7, UR6, URZ, 0x6 ;  /* 0x0000000607077291 */ /* 0x000fc8000f8f303f */
[----:B------:R-:W-:Y:S01]  /*0c90*/  USHF.R.S32.HI UR40, URZ, 0x6, UR7 ;  /* 0x000000063f287899 */ /* 0x000fe20008011407 */
[----:B0-----:R-:W-:-:S13]  /*0ca0*/  ISETP.NE.AND P1, PT, R2, 0x1, PT ;  /* 0x000000010200780c */ /* 0x001fda0003f25270 */
[----:B------:R-:W0:Y:S01]  /*0cb0*/  @P1 LDC R17, c[0x0][0x10] ;  /* 0x00000400ff111b82 */ /* 0x000e220000000800 */
[----:B------:R-:W-:Y:S02]  /*0cc0*/  @P1 IMAD.MOV.U32 R7, RZ, RZ, RZ ;  /* 0x000000ffff071224 */ /* 0x000fe400078e00ff */
[----:B------:R-:W-:-:S05]  /*0cd0*/  @P1 IMAD.MOV.U32 R9, RZ, RZ, RZ ;  /* 0x000000ffff091224 */ /* 0x000fca00078e00ff */
[----:B------:R-:W1:Y:S01]  /*0ce0*/  @!P1 LDC R3, c[0x0][0xc] ;  /* 0x00000300ff039b82 */ /* 0x000e620000000800 */
[----:B------:R-:W-:Y:S01]  /*0cf0*/  ULDC UR4, c[0x0][0xc] ;  /* 0x0000030000047ab9 */ /* 0x000fe20000000800 */
[----:B------:R-:W-:Y:S02]  /*0d00*/  ULDC UR5, c[0x0][0x10] ;  /* 0x0000040000057ab9 */ /* 0x000fe40000000800 */
[----:B------:R-:W-:-:S04]  /*0d10*/  UIMAD.WIDE.U32 UR4, UR4, UR5, URZ ;  /* 0x00000005040472a5 */ /* 0x000fc8000f8e003f */
[----:B------:R-:W3:Y:S01]  /*0d20*/  LDC R0, c[0x0][0x14] ;  /* 0x00000500ff007b82 */ /* 0x000ee20000000800 */
[----:B0-----:R-:W-:-:S04]  /*0d30*/  @P1 IMAD.WIDE.U32 R16, R17, UR12, R6 ;  /* 0x0000000c11101c25 */ /* 0x001fc8000f8e0006 */
[----:B------:R-:W-:Y:S02]  /*0d40*/  @P1 IMAD.IADD R17, R17, 0x1, R9 ;  /* 0x0000000111111824 */ /* 0x000fe400078e0209 */
[----:B------:R-:W-:Y:S02]  /*0d50*/  IMAD.MOV.U32 R9, RZ, RZ, RZ ;  /* 0x000000ffff097224 */ /* 0x000fe400078e00ff */
[----:B-1----:R-:W-:-:S04]  /*0d60*/  @!P1 IMAD.WIDE.U32 R8, R6, R3, R8 ;  /* 0x0000000306089225 */ /* 0x002fc800078e0008 */
[----:B------:R-:W-:Y:S02]  /*0d70*/  @!P1 IMAD.MOV.U32 R16, RZ, RZ, R8 ;  /* 0x000000ffff109224 */ /* 0x000fe400078e0008 */
[----:B---3--:R-:W-:-:S04]  /*0d80*/  IMAD.WIDE.U32 R10, R0, UR4, RZ ;  /* 0x00000004000a7c25 */ /* 0x008fc8000f8e00ff */
[----:B------:R-:W-:Y:S01]  /*0d90*/  IMAD R3, R0, UR5, RZ ;  /* 0x0000000500037c24 */ /* 0x000fe2000f8e02ff */
[----:B------:R0:W-:Y:S01]  /*0da0*/  STL.64 [R1], R10 ;  /* 0x0000000a01007387 */ /* 0x0001e20000100a00 */
[----:B------:R-:W-:Y:S02]  /*0db0*/  @!P1 IMAD.MOV.U32 R17, RZ, RZ, R9 ;  /* 0x000000ffff119224 */ /* 0x000fe400078e0009 */
[----:B------:R-:W-:Y:S01]  /*0dc0*/  IMAD.IADD R0, R11, 0x1, R3 ;  /* 0x000000010b007824 */ /* 0x000fe200078e0203 */
[----:B------:R-:W-:Y:S06]  /*0dd0*/  @P0 BRA `(.L_x_11) ;  /* 0x0000000000280947 */ /* 0x000fec0003800000 */
[----:B------:R-:W-:Y:S01]  /*0de0*/  UIMAD.WIDE.U32 UR4, UR40, 0x24924925, URZ ;  /* 0x24924925280478a5 */ /* 0x000fe2000f8e003f */
[----:B------:R-:W-:Y:S01]  /*0df0*/  IADD3 R16, P0, R16, R10, RZ ;  /* 0x0000000a10107210 */ /* 0x000fe20007f1e0ff */
[----:B------:R-:W-:Y:S02]  /*0e00*/  UISETP.GE.U32.AND UP0, UPT, UR40, 0x7, UPT ;  /* 0x000000072800788c */ /* 0x000fe4000bf06070 */
[----:B------:R-:W-:Y:S02]  /*0e10*/  UIADD3 UR4, -UR5, UR40, URZ ;  /* 0x0000002805047290 */ /* 0x000fe4000fffe13f */
[----:B------:R-:W-:Y:S01]  /*0e20*/  IMAD.X R17, R0, 0x1, R17, P0 ;  /* 0x0000000100117824 */ /* 0x000fe200000e0611 */
[----:B------:R-:W-:Y:S01]  /*0e30*/  UMOV UR39, URZ ;  /* 0x0000003f00277c82 */ /* 0x000fe20008000000 */
[----:B------:R-:W-:-:S04]  /*0e40*/  ULEA.HI UR4, UR4, UR5, URZ, 0x1f ;  /* 0x0000000504047291 */ /* 0x000fc8000f8ff83f */
[----:B------:R-:W-:-:S04]  /*0e50*/  USHF.R.U32.HI UR4, URZ, 0x2, UR4 ;  /* 0x000000023f047899 */ /* 0x000fc80008011604 */
[----:B------:R-:W-:Y:S02]  /*0e60*/  @UP0 ULOP3.LUT UR39, UR4, 0x1, URZ, 0xc0, !UPT ;  /* 0x0000000104270892 */ /* 0x000fe4000f8ec03f */
[----:B------:R-:W-:-:S12]  /*0e70*/  UIMAD UR38, UR4, -0x7, UR40 ;  /* 0xfffffff9042678a4 */ /* 0x000fd8000f8e0228 */
.L_x_11:
[----:B------:R-:W-:Y:S01]  /*0e80*/  ISETP.GE.U32.AND P0, PT, R16, UR8, PT ;  /* 0x0000000810007c0c */ /* 0x000fe2000bf06070 */
[----:B------:R-:W-:Y:S01]  /*0e90*/  IMAD.MOV.U32 R22, RZ, RZ, -0x1 ;  /* 0xffffffffff167424 */ /* 0x000fe200078e00ff */
[----:B------:R-:W-:Y:S01]  /*0ea0*/  PRMT R3, RZ, 0x7610, R3 ;  /* 0x00007610ff037816 */ /* 0x000fe20000000003 */
[----:B------:R-:W-:Y:S01]  /*0eb0*/  IMAD.MOV.U32 R18, RZ, RZ, -0x1 ;  /* 0xffffffffff127424 */ /* 0x000fe200078e00ff */
[----:B------:R-:W-:Y:S01]  /*0ec0*/  ISETP.GE.U32.AND.EX P0, PT, R17, UR9, PT, P0 ;  /* 0x0000000911007c0c */ /* 0x000fe2000bf06100 */
[----:B------:R-:W-:-:S12]  /*0ed0*/  IMAD.MOV.U32 R19, RZ, RZ, -0x1 ;  /* 0xffffffffff137424 */ /* 0x000fd800078e00ff */
[----:B------:R-:W-:Y:S05]  /*0ee0*/  @P0 BRA `(.L_x_12) ;  /* 0x0000000400280947 */ /* 0x000fea0003800000 */
[----:B------:R-:W1:Y:S01]  /*0ef0*/  LDC.64 R18, c[0x0][0x628] ;  /* 0x00018a00ff127b82 */ /* 0x000e620000000a00 */
[----:B------:R-:W-:Y:S02]  /*0f00*/  IMAD.MOV.U32 R8, RZ, RZ, R16 ;  /* 0x000000ffff087224 */ /* 0x000fe400078e0010 */
[----:B------:R-:W-:-:S05]  /*0f10*/  IMAD.MOV.U32 R9, RZ, RZ, R17 ;  /* 0x000000ffff097224 */ /* 0x000fca00078e0011 */
[----:B------:R-:W3:Y:S08]  /*0f20*/  LDC R22, c[0x0][0x630] ;  /* 0x00018c00ff167b82 */ /* 0x000ef00000000800 */
[----:B------:R-:W4:Y:S01]  /*0f30*/  LDC.64 R26, c[0x0][0x620] ;  /* 0x00018800ff1a7b82 */ /* 0x000f220000000a00 */
[----:B-1----:R-:W-:-:S04]  /*0f40*/  ISETP.NE.U32.AND P0, PT, R18, RZ, PT ;  /* 0x000000ff1200720c */ /* 0x002fc80003f05070 */
[----:B------:R-:W-:-:S13]  /*0f50*/  ISETP.NE.AND.EX P0, PT, R19, RZ, PT, P0 ;  /* 0x000000ff1300720c */ /* 0x000fda0003f05300 */
[----:B---34-:R-:W-:Y:S05]  /*0f60*/  @!P0 BRA `(.L_x_13) ;  /* 0x0000000000288947 */ /* 0x018fea0003800000 */
[----:B------:R-:W1:Y:S02]  /*0f70*/  LDC R3, c[0x0][0x634] ;  /* 0x00018d00ff037b82 */ /* 0x000e640000000800 */
[----:B-1----:R-:W-:-:S05]  /*0f80*/  IADD3 R3, P0, R16, R3, RZ ;  /* 0x0000000310037210 */ /* 0x002fca0007f1e0ff */
[----:B------:R-:W-:-:S04]  /*0f90*/  IMAD.X R15, RZ, RZ, R17, P0 ;  /* 0x000000ffff0f7224 */ /* 0x000fc800000e0611 */
[----:B------:R-:W-:-:S04]  /*0fa0*/  IMAD.WIDE.U32 R8, R15, R18, RZ ;  /* 0x000000120f087225 */ /* 0x000fc800078e00ff */
[----:B0-----:R-:W-:-:S04]  /*0fb0*/  IMAD.WIDE.U32 R10, P0, R3, R19, R8 ;  /* 0x00000013030a7225 */ /* 0x001fc80007800008 */
[----:B------:R-:W-:-:S04]  /*0fc0*/  IMAD.WIDE.U32 R8, R3, R18, RZ ;  /* 0x0000001203087225 */ /* 0x000fc800078e00ff */
[----:B------:R-:W-:Y:S01]  /*0fd0*/  IMAD.X R13, RZ, RZ, RZ, P0 ;  /* 0x000000ffff0d7224 */ /* 0x000fe200000e06ff */
[----:B------:R-:W-:Y:S01]  /*0fe0*/  IADD3 RZ, P0, R9, R10, RZ ;  /* 0x0000000a09ff7210 */ /* 0x000fe20007f1e0ff */
[----:B------:R-:W-:-:S04]  /*0ff0*/  IMAD.MOV.U32 R12, RZ, RZ, R11 ;  /* 0x000000ffff0c7224 */ /* 0x000fc800078e000b */
[----:B------:R-:W-:-:S08]  /*1000*/  IMAD.WIDE.U32.X R8, R15, R19, R12, P0 ;  /* 0x000000130f087225 */ /* 0x000fd000000e040c */
.L_x_13:
[----:B------:R-:W1:Y:S01]  /*1010*/  LDC.64 R30, c[0x0][0x640] ;  /* 0x00019000ff1e7b82 */ /* 0x000e620000000a00 */
[-CC-:B------:R-:W-:Y:S02]  /*1020*/  SHF.R.U64 R32, R8, R22.reuse, R9.reuse ;  /* 0x0000001608207219 */ /* 0x180fe40000001209 */
[----:B------:R-:W-:Y:S02]  /*1030*/  SHF.R.U32.HI R3, RZ, R22, R9 ;  /* 0x00000016ff037219 */ /* 0x000fe40000011609 */
[----:B0-----:R-:W-:-:S03]  /*1040*/  IADD3 R11, P0, RZ, -R32, RZ ;  /* 0x80000020ff0b7210 */ /* 0x001fc60007f1e0ff */
[----:B------:R-:W0:Y:S02]  /*1050*/  LDC R12, c[0x0][0x618] ;  /* 0x00018600ff0c7b82 */ /* 0x000e240000000800 */
[----:B------:R-:W-:Y:S02]  /*1060*/  IMAD.X R3, RZ, RZ, ~R3, P0 ;  /* 0x000000ffff037224 */ /* 0x000fe400000e0e03 */
[----:B------:R-:W-:-:S04]  /*1070*/  IMAD.WIDE.U32 R8, R11, R26, R16 ;  /* 0x0000001a0b087225 */ /* 0x000fc800078e0010 */
[----:B------:R-:W3:Y:S01]  /*1080*/  LDC R22, c[0x0][0x608] ;  /* 0x00018200ff167b82 */ /* 0x000ee20000000800 */
[----:B------:R-:W-:-:S04]  /*1090*/  IMAD R10, R3, R26, RZ ;  /* 0x0000001a030a7224 */ /* 0x000fc800078e02ff */
[----:B------:R-:W-:Y:S02]  /*10a0*/  IMAD R3, R11, R27, R10 ;  /* 0x0000001b0b037224 */ /* 0x000fe400078e020a */
[----:B------:R-:W-:Y:S01]  /*10b0*/  IMAD.MOV.U32 R10, RZ, RZ, -0x1 ;  /* 0xffffffffff0a7424 */ /* 0x000fe200078e00ff */
[----:B------:R-:W4:Y:S01]  /*10c0*/  LDC R29, c[0x0][0x658] ;  /* 0x00019600ff1d7b82 */ /* 0x000f220000000800 */
[----:B------:R-:W-:Y:S01]  /*10d0*/  IMAD.IADD R3, R9, 0x1, R3 ;  /* 0x0000000109037824 */ /* 0x000fe200078e0203 */
[----:B-1----:R-:W-:-:S04]  /*10e0*/  ISETP.NE.U32.AND P0, PT, R30, RZ, PT ;  /* 0x000000ff1e00720c */ /* 0x002fc80003f05070 */
[----:B------:R-:W-:Y:S02]  /*10f0*/  ISETP.NE.AND.EX P0, PT, R31, RZ, PT, P0 ;  /* 0x000000ff1f00720c */ /* 0x000fe40003f05300 */
[----:B------:R-:W1:Y:S01]  /*1100*/  LDC R26, c[0x0][0x600] ;  /* 0x00018000ff1a7b82 */ /* 0x000e620000000800 */
[-CC-:B0-----:R-:W-:Y:S02]  /*1110*/  SHF.R.U64 R18, R8, R12.reuse, R3.reuse ;  /* 0x0000000c08127219 */ /* 0x181fe40000001203 */
[----:B------:R-:W-:-:S05]  /*1120*/  SHF.R.U32.HI R3, RZ, R12, R3 ;  /* 0x0000000cff037219 */ /* 0x000fca0000011603 */
[----:B------:R-:W0:Y:S01]  /*1130*/  LDC R27, c[0x0][0x648] ;  /* 0x00019200ff1b7b82 */ /* 0x000e220000000800 */
[-CC-:B---3--:R-:W-:Y:S02]  /*1140*/  SHF.R.U64 R34, R18, R22.reuse, R3.reuse ;  /* 0x0000001612227219 */ /* 0x188fe40000001203 */
[----:B------:R-:W-:Y:S01]  /*1150*/  SHF.R.U32.HI R8, RZ, R22, R3 ;  /* 0x00000016ff087219 */ /* 0x000fe20000011603 */
[----:B------:R-:W-:-:S04]  /*1160*/  IMAD.MOV.U32 R22, RZ, RZ, 0x1 ;  /* 0x00000001ff167424 */ /* 0x000fc800078e00ff */
[----:B------:R-:W3:Y:S01]  /*1170*/  LDC R33, c[0x0][0x638] ;  /* 0x00018e00ff217b82 */ /* 0x000ee20000000800 */
[-CC-:B----4-:R-:W-:Y:S02]  /*1180*/  SHF.R.U64 R36, R34, R29.reuse, R8.reuse ;  /* 0x0000001d22247219 */ /* 0x190fe40000001208 */
[-C--:B------:R-:W-:Y:S02]  /*1190*/  SHF.L.U32 R3, R10, R29.reuse, RZ ;  /* 0x0000001d0a037219 */ /* 0x080fe400000006ff */
[----:B------:R-:W-:Y:S01]  /*11a0*/  SHF.R.U32.HI R9, RZ, R29, R8 ;  /* 0x0000001dff097219 */ /* 0x000fe20000011608 */
[----:B------:R-:W-:Y:S01]  /*11b0*/  IMAD.MOV.U32 R8, RZ, RZ, R36 ;  /* 0x000000ffff087224 */ /* 0x000fe200078e0024 */
[----:B------:R-:W-:Y:S01]  /*11c0*/  LOP3.LUT R15, RZ, R3, RZ, 0x33, !PT ;  /* 0x00000003ff0f7212 */ /* 0x000fe200078e33ff */
[----:B------:R-:W4:Y:S01]  /*11d0*/  LDC R28, c[0x0][0x610] ;  /* 0x00018400ff1c7b82 */ /* 0x000f220000000800 */
[----:B------:R-:W-:Y:S05]  /*11e0*/  @!P0 BRA `(.L_x_14) ;  /* 0x0000000000288947 */ /* 0x000fea0003800000 */
[----:B------:R-:W2:Y:S02]  /*11f0*/  LDC R3, c[0x0][0x64c] ;  /* 0x00019300ff037b82 */ /* 0x000ea40000000800 */
[----:B--2---:R-:W-:-:S05]  /*1200*/  IADD3 R3, P0, R36, R3, RZ ;  /* 0x0000000324037210 */ /* 0x004fca0007f1e0ff */
[----:B------:R-:W-:-:S04]  /*1210*/  IMAD.X R19, RZ, RZ, R9, P0 ;  /* 0x000000ffff137224 */ /* 0x000fc800000e0609 */
[----:B------:R-:W-:-:S04]  /*1220*/  IMAD.WIDE.U32 R8, R19, R30, RZ ;  /* 0x0000001e13087225 */ /* 0x000fc800078e00ff */
[----:B------:R-:W-:-:S04]  /*1230*/  IMAD.WIDE.U32 R10, P0, R3, R31, R8 ;  /* 0x0000001f030a7225 */ /* 0x000fc80007800008 */
[----:B------:R-:W-:-:S04]  /*1240*/  IMAD.WIDE.U32 R8, R3, R30, RZ ;  /* 0x0000001e03087225 */ /* 0x000fc800078e00ff */
[----:B------:R-:W-:Y:S01]  /*1250*/  IMAD.X R13, RZ, RZ, RZ, P0 ;  /* 0x000000ffff0d7224 */ /* 0x000fe200000e06ff */
[----:B------:R-:W-:Y:S01]  /*1260*/  IADD3 RZ, P0, R9, R10, RZ ;  /* 0x0000000a09ff7210 */ /* 0x000fe20007f1e0ff */
[----:B------:R-:W-:-:S04]  /*1270*/  IMAD.MOV.U32 R12, RZ, RZ, R11 ;  /* 0x000000ffff0c7224 */ /* 0x000fc800078e000b */
[----:B------:R-:W-:-:S08]  /*1280*/  IMAD.WIDE.U32.X R8, R19, R31, R12, P0 ;  /* 0x0000001f13087225 */ /* 0x000fd000000e040c */
.L_x_14:
[----:B0-----:R-:W-:Y:S01]  /*1290*/  SHF.R.U64 R7, R8, R27, R9 ;  /* 0x0000001b08077219 */ /* 0x001fe20000001209 */
[----:B-1----:R-:W-:Y:S01]  /*12a0*/  VIADD R9, R26, 0xffffffff ;  /* 0xffffffff1a097836 */ /* 0x002fe20000000000 */
[----:B------:R-:W-:Y:S01]  /*12b0*/  SHF.L.U32 R3, R22, R29, RZ ;  /* 0x0000001d16037219 */ /* 0x000fe200000006ff */
[----:B------:R-:W-:Y:S01]  /*12c0*/  @P1 IMAD R21, R25, R24, R6 ;  /* 0x0000001819151224 */ /* 0x000fe200078e0206 */
[----:B------:R-:W-:Y:S01]  /*12d0*/  LOP3.LUT R8, R34, R15, RZ, 0xc0, !PT ;  /* 0x0000000f22087212 */ /* 0x000fe200078ec0ff */
[----:B------:R-:W-:Y:S02]  /*12e0*/  IMAD.MOV R10, RZ, RZ, -R7 ;  /* 0x000000ffff0a7224 */ /* 0x000fe400078e0a07 */
[----:B------:R-:W-:Y:S02]  /*12f0*/  IMAD.MOV.U32 R6, RZ, RZ, 0x1 ;  /* 0x00000001ff067424 */ /* 0x000fe400078e00ff */
[----:B------:R-:W-:Y:S01]  /*1300*/  IMAD R8, R3, R7, R8 ;  /* 0x0000000703087224 */ /* 0x000fe200078e0208 */
[----:B------:R-:W-:Y:S01]  /*1310*/  LOP3.LUT R7, R18, R9, RZ, 0xc0, !PT ;  /* 0x0000000912077212 */ /* 0x000fe200078ec0ff */
[----:B---3--:R-:W-:-:S02]  /*1320*/  IMAD R3, R10, R33, R36 ;  /* 0x000000210a037224 */ /* 0x008fc400078e0224 */
[----:B----4-:R-:W-:Y:S02]  /*1330*/  IMAD R22, R8, R28, R21 ;  /* 0x0000001c08167224 */ /* 0x010fe400078e0215 */
[----:B------:R-:W-:Y:S01]  /*1340*/  IMAD R7, R3, R26, R7 ;  /* 0x0000001a03077224 */ /* 0x000fe200078e0207 */
[----:B------:R-:W-:Y:S01]  /*1350*/  PRMT R3, R6, 0x7610, R3 ;  /* 0x0000761006037816 */ /* 0x000fe20000000003 */
[----:B------:R-:W-:-:S03]  /*1360*/  IMAD.MOV.U32 R19, RZ, RZ, R32 ;  /* 0x000000ffff137224 */ /* 0x000fc600078e0020 */
[----:B------:R-:W-:Y:S02]  /*1370*/  SEL R18, R7, R22, !P1 ;  /* 0x0000001607127207 */ /* 0x000fe40004800000 */
[----:B------:R-:W-:-:S07]  /*1380*/  SEL R22, R22, R7, !P1 ;  /* 0x0000000716167207 */ /* 0x000fce0004800000 */
.L_x_12:
[----:B------:R-:W-:Y:S05]  /*1390*/  @!P3 BRA `(.L_x_15) ;  /* 0x00000000000cb947 */ /* 0x000fea0003800000 */
[----:B------:R-:W-:Y:S01]  /*13a0*/  UCGABAR_WAIT ;  /* 0x0000000000007dc7 */ /* 0x000fe20008000000 */
[----:B------:R-:W-:Y:S01]  /*13b0*/  CCTL.IVALL ;  /* 0x00000000ff00798f */ /* 0x000fe20002000000 */
[----:B------:R-:W-:Y:S05]  /*13c0*/  BRA `(.L_x_16) ;  /* 0x0000000000047947 */ /* 0x000fea0003800000 */
.L_x_15:
[----:B------:R-:W-:Y:S06]  /*13d0*/  BAR.SYNC.DEFER_BLOCKING 0x0 ;  /* 0x0000000000007b1d */ /* 0x000fec0000010000 */
.L_x_16:
[----:B------:R-:W-:Y:S05]  /*13e0*/  @!P2 BRA `(.L_x_17) ;  /* 0x0000003800f4a947 */ /* 0x000fea0003800000 */
[----:B------:R-:W-:-:S13]  /*13f0*/  ISETP.GT.U32.AND P0, PT, R35, 0x1, PT ;  /* 0x000000012300780c */ /* 0x000fda0003f04070 */
[----:B------:R-:W-:Y:S05]  /*1400*/  @P0 EXIT ;  /* 0x000000000000094d */ /* 0x000fea0003800000 */
.L_x_18:
[----:B------:R-:W-:-:S08]  /*1410*/  NOP ;  /* 0x0000000000007918 */ /* 0x000fd00000000000 */
[----:B------:R-:W1:Y:S02]  /*1420*/  USETMAXREG.TRY_ALLOC.CTAPOOL UP0, 0xe8 ;  /* 0x000000e8000079c8 */ /* 0x000e640008000600 */
[----:B-1----:R-:W-:-:S13]  /*1430*/  PLOP3.LUT P0, PT, PT, PT, UP0, 0x80, 0x0 ;  /* 0x000000000000781c */ /* 0x002fda0003f0f008 */
[----:B------:R-:W-:Y:S05]  /*1440*/  @!P0 BRA `(.L_x_18) ;  /* 0xfffffffc00f08947 */ /* 0x000fea000383ffff */
[----:B------:R-:W-:-:S13]  /*1450*/  LOP3.LUT P0, RZ, R3, 0xff, RZ, 0xc0, !PT ;  /* 0x000000ff03ff7812 */ /* 0x000fda000780c0ff */
[----:B------:R-:W-:Y:S05]  /*1460*/  @!P0 EXIT ;  /* 0x000000000000894d */ /* 0x000fea0003800000 */
[----:B------:R-:W3:Y:S01]  /*1470*/  LDL.64 R12, [R1] ;  /* 0x00000000010c7983 */ /* 0x000ee20000100a00 */
[----:B------:R-:W1:Y:S01]  /*1480*/  S2UR UR4, SR_CgaCtaId ;  /* 0x00000000000479c3 */ /* 0x000e620000008800 */
[CC--:B------:R-:W-:Y:S01]  /*1490*/  LEA.HI R3, R20.reuse, R5.reuse, RZ, 0x2 ;  /* 0x0000000514037211 */ /* 0x0c0fe200078f10ff */
[----:B------:R-:W-:Y:S01]  /*14a0*/  UMOV UR41, 0x400 ;  /* 0x0000040000297882 */ /* 0x000fe20000000000 */
[----:B------:R-:W-:Y:S01]  /*14b0*/  UISETP.LT.AND UP0, UPT, UR40, 0x1, UPT ;  /* 0x000000012800788c */ /* 0x000fe2000bf01270 */
[----:B------:R-:W-:Y:S01]  /*14c0*/  LEA.HI R20, R20, R5, RZ, 0x5 ;  /* 0x0000000514147211 */ /* 0x000fe200078f28ff */
[----:B------:R-:W-:Y:S01]  /*14d0*/  UIADD3 UR5, UR43, -0x1, URZ ;  /* 0xffffffff2b057890 */ /* 0x000fe2000fffe03f */
[----:B------:R-:W-:Y:S01]  /*14e0*/  LOP3.LUT R4, R3, 0xfffffffc, RZ, 0xc0, !PT ;  /* 0xfffffffc03047812 */ /* 0x000fe200078ec0ff */
[----:B------:R-:W-:Y:S01]  /*14f0*/  USEL UR42, UR40, 0x1, UP0 ;  /* 0x00000001282a7887 */ /* 0x000fe20008000000 */
[----:B------:R-:W4:Y:S01]  /*1500*/  LDC R65, c[0x0][0x658] ;  /* 0x00019600ff417b82 */ /* 0x000f220000000800 */
[--C-:B------:R-:W-:Y:S01]  /*1510*/  SHF.R.S32.HI R60, RZ, 0x2, R3.reuse ;  /* 0x00000002ff3c7819 */ /* 0x100fe20000011403 */
[----:B------:R-:W-:Y:S01]  /*1520*/  UISETP.NE.AND UP0, UPT, UR5, URZ, UPT ;  /* 0x0000003f0500728c */ /* 0x000fe2000bf05270 */
[----:B------:R-:W-:Y:S01]  /*1530*/  SHF.R.S32.HI R3, RZ, 0x1f, R3 ;  /* 0x0000001fff037819 */ /* 0x000fe20000011403 */
[----:B------:R-:W-:Y:S01]  /*1540*/  IMAD.IADD R4, R5, 0x1, -R4 ;  /* 0x0000000105047824 */ /* 0x000fe200078e0a04 */
[----:B------:R-:W-:Y:S01]  /*1550*/  ULDC UR8, c[0x0][0x284] ;  /* 0x0000a10000087ab9 */ /* 0x000fe20000000800 */
[----:B------:R-:W-:Y:S01]  /*1560*/  IMAD.MOV.U32 R8, RZ, RZ, -0x1 ;  /* 0xffffffffff087424 */ /* 0x000fe200078e00ff */
[----:B------:R-:W-:Y:S01]  /*1570*/  LEA.HI R3, R3, R60, RZ, 0x3 ;  /* 0x0000003c03037211 */ /* 0x000fe200078f18ff */
[----:B------:R-:W2:Y:S01]  /*1580*/  LDC.64 R6, c[0x0][0x5c8] ;  /* 0x00017200ff067b82 */ /* 0x000ea20000000a00 */
[----:B------:R-:W-:Y:S01]  /*1590*/  USEL UR7, URZ, 0x1, UP0 ;  /* 0x000000013f077887 */ /* 0x000fe20008000000 */
[----:B0-----:R-:W-:Y:S01]  /*15a0*/  IMAD.MOV.U32 R10, RZ, RZ, 0x1 ;  /* 0x00000001ff0a7424 */ /* 0x001fe200078e00ff */
[----:B------:R-:W-:Y:S01]  /*15b0*/  LOP3.LUT R3, R3, 0xfffffff8, RZ, 0xc0, !PT ;  /* 0xfffffff803037812 */ /* 0x000fe200078ec0ff */
[----:B------:R-:W-:Y:S01]  /*15c0*/  IMAD.SHL.U32 R62, R4, 0x2, RZ ;  /* 0x00000002043e7824 */ /* 0x000fe200078e00ff */
[----:B------:R-:W-:Y:S01]  /*15d0*/  LOP3.LUT R74, R23, 0x1, RZ, 0xfc, !PT ;  /* 0x00000001174a7812 */ /* 0x000fe200078efcff */
[----:B------:R-:W-:Y:S01]  /*15e0*/  USHF.L.U32 UR47, UR40, 0x1, URZ ;  /* 0x00000001282f7899 */ /* 0x000fe2000800063f */
[----:B------:R-:W-:Y:S01]  /*15f0*/  IMAD.U32 R75, RZ, RZ, UR7 ;  /* 0x00000007ff4b7e24 */ /* 0x000fe2000f8e00ff */
[----:B------:R-:W0:Y:S01]  /*1600*/  LDC R67, c[0x0][0x288] ;  /* 0x0000a200ff437b82 */ /* 0x000e220000000800 */
[----:B-1----:R-:W-:Y:S01]  /*1610*/  ULEA UR41, UR4, UR41, 0x18 ;  /* 0x0000002904297291 */ /* 0x002fe2000f8ec03f */
[----:B------:R-:W-:Y:S01]  /*1620*/  IMAD.IADD R60, R60, 0x1, -R3 ;  /* 0x000000013c3c7824 */ /* 0x000fe200078e0a03 */
[----:B------:R-:W-:Y:S01]  /*1630*/  USHF.L.U32 UR4, UR5, 0x3, URZ ;  /* 0x0000000305047899 */ /* 0x000fe2000800063f */
[----:B------:R-:W-:Y:S01]  /*1640*/  SHF.R.S32.HI R3, RZ, 0x5, R20 ;  /* 0x00000005ff037819 */ /* 0x000fe20000011414 */
[----:B------:R-:W-:Y:S01]  /*1650*/  UIADD3 UR5, UR41, 0x180, URZ ;  /* 0x0000018029057890 */ /* 0x000fe2000fffe03f */
[----:B------:R-:W-:Y:S01]  /*1660*/  SHF.R.S32.HI R63, RZ, 0x1f, R62 ;  /* 0x0000001fff3f7819 */ /* 0x000fe2000001143e */
[----:B------:R-:W-:Y:S01]  /*1670*/  UIADD3 UR6, UR41, 0x1c180, URZ ;  /* 0x0001c18029067890 */ /* 0x000fe2000fffe03f */
[----:B------:R-:W1:Y:S01]  /*1680*/  LDC R68, c[0x0][0x600] ;  /* 0x00018000ff447b82 */ /* 0x000e620000000800 */
[--C-:B------:R-:W-:Y:S01]  /*1690*/  SHF.R.S32.HI R61, RZ, 0x1f, R60.reuse ;  /* 0x0000001fff3d7819 */ /* 0x100fe2000001143c */
[----:B------:R-:W-:Y:S01]  /*16a0*/  USHF.R.U32.HI UR5, URZ, 0x4, UR5 ;  /* 0x000000043f057899 */ /* 0x000fe20008011605 */
[C-C-:B------:R-:W-:Y:S01]  /*16b0*/  IMAD R70, R3.reuse, -0x10, -R60.reuse ;  /* 0xfffffff003467824 */ /* 0x140fe200078e0a3c */
[----:B------:R-:W-:Y:S01]  /*16c0*/  USHF.R.U32.HI UR6, URZ, 0x4, UR6 ;  /* 0x000000043f067899 */ /* 0x000fe20008011606 */
[-C--:B----4-:R-:W-:Y:S01]  /*16d0*/  SHF.L.U32 R8, R8, R65.reuse, RZ ;  /* 0x0000004108087219 */ /* 0x090fe200000006ff */
[----:B------:R-:W-:Y:S01]  /*16e0*/  UIADD3 UR48, UR41, 0x80, URZ ;  /* 0x0000008029307890 */ /* 0x000fe2000fffe03f */
[----:B------:R-:W-:Y:S01]  /*16f0*/  IMAD.WIDE R60, R3, 0x10, R60 ;  /* 0x00000010033c7825 */ /* 0x000fe200078e023c */
[----:B------:R-:W-:Y:S01]  /*1700*/  ULOP3.LUT UR4, UR4, 0x8, URZ, 0xc0, !UPT ;  /* 0x0000000804047892 */ /* 0x000fe2000f8ec03f */
[----:B------:R-:W-:Y:S01]  /*1710*/  SHF.L.U32 R65, R10, R65, RZ ;  /* 0x000000410a417219 */ /* 0x000fe200000006ff */
[----:B------:R-:W-:Y:S01]  /*1720*/  ULOP3.LUT UR5, UR5, 0x3fff, URZ, 0xc0, !UPT ;  /* 0x00003fff05057892 */ /* 0x000fe2000f8ec03f */
[C---:B--2---:R-:W-:Y:S01]  /*1730*/  SHF.L.U64.HI R64, R6.reuse, 0x3, R7 ;  /* 0x0000000306407819 */ /* 0x044fe20000010207 */
[----:B------:R-:W-:Y:S01]  /*1740*/  ULOP3.LUT UR6, UR6, 0x3fff, URZ, 0xc0, !UPT ;  /* 0x00003fff06067892 */ /* 0x000fe2000f8ec03f */
[----:B------:R-:W-:Y:S01]  /*1750*/  IMAD.SHL.U32 R59, R6, 0x8, RZ ;  /* 0x00000008063b7824 */ /* 0x000fe200078e00ff */
[----:B------:R-:W-:Y:S01]  /*1760*/  LOP3.LUT R69, RZ, R8, RZ, 0x33, !PT ;  /* 0x00000008ff457212 */ /* 0x000fe200078e33ff */
[----:B------:R-:W-:Y:S01]  /*1770*/  VIADD R70, R70, UR8 ;  /* 0x0000000846467c36 */ /* 0x000fe20008000000 */
[----:B------:R-:W-:Y:S01]  /*1780*/  UIADD3 UR42, -UR42, UR40, URZ ;  /* 0x000000282a2a7290 */ /* 0x000fe2000fffe13f */
[----:B0-----:R-:W-:Y:S01]  /*1790*/  IMAD R67, R4, -0x2, R67 ;  /* 0xfffffffe04437824 */ /* 0x001fe200078e0243 */
[----:B------:R-:W-:-:S02]  /*17a0*/  ULEA UR43, UR43, UR48, 0x3 ;  /* 0x000000302b2b7291 */ /* 0x000fc4000f8e183f */
[----:B------:R-:W-:Y:S02]  /*17b0*/  ULOP3.LUT UR49, UR4, 0x8, URZ, 0x3c, !UPT ;  /* 0x0000000804317892 */ /* 0x000fe4000f8e3c3f */
[----:B------:R-:W-:Y:S01]  /*17c0*/  ULOP3.LUT UR44, UR4, 0x18, URZ, 0x3c, !UPT ;  /* 0x00000018042c7892 */ /* 0x000fe2000f8e3c3f */
[----:B-1----:R-:W-:Y:S01]  /*17d0*/  VIADD R68, R68, 0xffffffff ;  /* 0xffffffff44447836 */ /* 0x002fe20000000000 */
[----:B------:R-:W-:Y:S02]  /*17e0*/  ULOP3.LUT UR45, UR5, 0x10000, URZ, 0xfc, !UPT ;  /* 0x00010000052d7892 */ /* 0x000fe4000f8efc3f */
[----:B------:R-:W-:Y:S01]  /*17f0*/  ULOP3.LUT UR46, UR6, 0x10000, URZ, 0xfc, !UPT ;  /* 0x00010000062e7892 */ /* 0x000fe2000f8efc3f */
[----:B---3--:R-:W-:-:S11]  /*1800*/  SHF.L.U64.HI R66, R12, 0x1, R0 ;  /* 0x000000010c427819 */ /* 0x008fd60000010200 */
.L_x_104:
[----:B------:R-:W-:-:S04]  /*1810*/  SHF.L.U32 R0, R75, 0x1f, RZ ;  /* 0x0000001f4b007819 */ /* 0x000fc800000006ff */
[----:B------:R-:W0:Y:S02]  /*1820*/  SYNCS.PHASECHK.TRANS64.TRYWAIT P0, [UR43+-0x8], R0 ;  /* 0xfffff800ff0075a7 */ /* 0x000e24000800016b */
[----:B01--4-:R-:W-:Y:S05]  /*1830*/  @!P0 BRA `(.L_x_19) ;  /* 0x0000004800888947 */ /* 0x013fea0003800000 */
.L_x_129:
[----:B------:R-:W-:Y:S02]  /*1840*/  ULDC UR4, c[0x0][0x28c] ;  /* 0x0000a30000047ab9 */ /* 0x000fe40000000800 */
[----:B------:R-:W-:-:S13]  /*1850*/  ISETP.LT.AND P0, PT, RZ, UR4, PT ;  /* 0x00000004ff007c0c */ /* 0x000fda000bf01270 */
[----:B------:R-:W-:Y:S05]  /*1860*/  @P0 BRA `(.L_x_20) ;  /* 0x0000000000400947 */ /* 0x000fea0003800000 */
[----:B0-----:R-:W-:Y:S01]  /*1870*/  MOV R0, 0x0 ;  /* 0x0000000000007802 */ /* 0x001fe20000000f00 */
[----:B------:R-:W-:Y:S01]  /*1880*/  ULDC.64 UR4, c[0x4][0x68] ;  /* 0x01001a0000047ab9 */ /* 0x000fe20000000a00 */
[----:B------:R-:W-:Y:S01]  /*1890*/  ULDC.64 UR6, c[0x4][0x8] ;  /* 0x0100020000067ab9 */ /* 0x000fe20000000a00 */
[----:B------:R-:W-:Y:S01]  /*18a0*/  IMAD.U32 R4, RZ, RZ, UR4 ;  /* 0x00000004ff047e24 */ /* 0x000fe2000f8e00ff */
[----:B------:R0:W1:Y:S01]  /*18b0*/  LDC.64 R14, c[0x4][R0] ;  /* 0x01000000000e7b82 */ /* 0x0000620000000a00 */
[----:B------:R-:W-:Y:S01]  /*18c0*/  IMAD.U32 R5, RZ, RZ, UR5 ;  /* 0x00000005ff057e24 */ /* 0x000fe2000f8e00ff */
[----:B------:R-:W-:Y:S01]  /*18d0*/  ULDC.64 UR4, c[0x4][0x70] ;  /* 0x01001c0000047ab9 */ /* 0x000fe20000000a00 */
[----:B------:R-:W-:Y:S02]  /*18e0*/  IMAD.U32 R10, RZ, RZ, UR6 ;  /* 0x00000006ff0a7e24 */ /* 0x000fe4000f8e00ff */
[----:B------:R-:W-:Y:S02]  /*18f0*/  IMAD.U32 R6, RZ, RZ, UR4 ;  /* 0x00000004ff067e24 */ /* 0x000fe4000f8e00ff */
[----:B------:R-:W-:-:S02]  /*1900*/  IMAD.U32 R7, RZ, RZ, UR5 ;  /* 0x00000005ff077e24 */ /* 0x000fc4000f8e00ff */
[----:B------:R-:W-:Y:S02]  /*1910*/  IMAD.U32 R11, RZ, RZ, UR7 ;  /* 0x00000007ff0b7e24 */ /* 0x000fe4000f8e00ff */
[----:B------:R-:W-:Y:S02]  /*1920*/  IMAD.MOV.U32 R8, RZ, RZ, 0x1e1 ;  /* 0x000001e1ff087424 */ /* 0x000fe400078e00ff */
[----:B------:R-:W-:Y:S02]  /*1930*/  IMAD.MOV.U32 R12, RZ, RZ, 0x1 ;  /* 0x00000001ff0c7424 */ /* 0x000fe400078e00ff */
[----:B0-----:R-:W-:-:S07]  /*1940*/  IMAD.MOV.U32 R13, RZ, RZ, RZ ;  /* 0x000000ffff0d7224 */ /* 0x001fce00078e00ff */
[----:B------:R-:W-:-:S07]  /*1950*/  LEPC R20, `(.L_x_20) ;  /* 0x000000001014794e */ /* 0x000fce0000000000 */
[----:B-1---5:R-:W-:Y:S05]  /*1960*/  CALL.ABS.NOINC R14 ;  /* 0x000000000e007343 */ /* 0x022fea0003c00000 */
.L_x_20:
[----:B------:R-:W-:-:S13]  /*1970*/  ISETP.NE.AND P0, PT, R74, 0x3, PT ;  /* 0x000000034a00780c */ /* 0x000fda0003f05270 */
[----:B------:R-:W-:Y:S05]  /*1980*/  @!P0 BRA `(.L_x_21) ;  /* 0x0000000000048947 */ /* 0x000fea0003800000 */
[----:B------:R-:W-:Y:S01]  /*1990*/  BPT.TRAP 0x1 ;  /* 0x000000040000795c */ /* 0x000fe20000300000 */
.L_x_21:
[----:B0-----:R-:W-:Y:S02]  /*19a0*/  IMAD.U32 R3, RZ, RZ, UR38 ;  /* 0x00000026ff037e24 */ /* 0x001fe4000f8e00ff */
[----:B------:R-:W-:-:S03]  /*19b0*/  IMAD.U32 R0, RZ, RZ, UR39 ;  /* 0x00000027ff007e24 */ /* 0x000fc6000f8e00ff */
[----:B------:R-:W-:Y:S02]  /*19c0*/  LEA R3, R3, UR41, 0x3 ;  /* 0x0000002903037c11 */ /* 0x000fe4000f8e18ff */
[----:B------:R-:W-:-:S04]  /*19d0*/  SHF.L.U32 R0, R0, 0x1f, RZ ;  /* 0x0000001f00007819 */ /* 0x000fc800000006ff */
[----:B------:R0:W1:Y:S01]  /*19e0*/  SYNCS.PHASECHK.TRANS64.TRYWAIT P1, [R3+URZ], R0 ;  /* 0x00000000030075a7 */ /* 0x000062000802017f */
[----:B------:R-:W-:Y:S05]  /*19f0*/  @!P0 BRA `(.L_x_22) ;  /* 0x0000000000048947 */ /* 0x000fea0003800000 */
[----:B------:R-:W-:Y:S01]  /*1a00*/  BPT.TRAP 0x1 ;  /* 0x000000040000795c */ /* 0x000fe20000300000 */
.L_x_22:
[----:B-1----:R-:W-:Y:S05]  /*1a10*/  @P1 BRA `(.L_x_23) ;  /* 0x0000000000081947 */ /* 0x002fea0003800000 */
[----:B------:R-:W1:Y:S02]  /*1a20*/  SYNCS.PHASECHK.TRANS64.TRYWAIT P1, [R3+URZ], R0 ;  /* 0x00000000030075a7 */ /* 0x000e64000802017f */
[----:B-1----:R-:W-:Y:S05]  /*1a30*/  @!P1 BRA `(.L_x_24) ;  /* 0x0000004800209947 */ /* 0x002fea0003800000 */
.L_x_23:
[----:B------:R-:W-:Y:S05]  /*1a40*/  WARPSYNC.ALL ;  /* 0x0000000000007948 */ /* 0x000fea0003800000 */
[----:B------:R-:W-:Y:S01]  /*1a50*/  ULEA UR8, UR38, UR45, 0xa ;  /* 0x0000002d26087291 */ /* 0x000fe2000f8e503f */
[----:B------:R-:W-:Y:S01]  /*1a60*/  WARPGROUP.ARRIVE ;  /* 0x00000000000079c5 */ /* 0x000fe20000000000 */
[----:B------:R-:W-:Y:S01]  /*1a70*/  ULEA UR9, UR38, UR46, 0xa ;  /* 0x0000002e26097291 */ /* 0x000fe2000f8e503f */
[----:B01----:R-:W-:Y:S01]  /*1a80*/  IMAD.U32 R0, RZ, RZ, UR42 ;  /* 0x0000002aff007e24 */ /* 0x003fe2000f8e00ff */
[----:B------:R-:W-:Y:S01]  /*1a90*/  UMOV UR5, 0x40000040 ;  /* 0x4000004000057882 */ /* 0x000fe20000000000 */
[----:B------:R-:W-:-:S02]  /*1aa0*/  UMOV UR7, 0x40000040 ;  /* 0x4000004000077882 */ /* 0x000fc40000000000 */
[----:B------:R-:W-:Y:S01]  /*1ab0*/  UMOV UR4, UR8 ;  /* 0x0000000800047c82 */ /* 0x000fe20008000000 */
[----:B------:R-:W-:Y:S01]  /*1ac0*/  ISETP.GE.AND P1, PT, R0, 0x1, PT ;  /* 0x000000010000780c */ /* 0x000fe20003f26270 */
[----:B------:R-:W-:Y:S02]  /*1ad0*/  UMOV UR6, UR9 ;  /* 0x0000000900067c82 */ /* 0x000fe40008000000 */
[----:B------:R-:W-:Y:S01]  /*1ae0*/  HGMMA.64x64x8.F32.TF32 R24, gdesc[UR4], RZ, !UPT, gsb0 ;  /* 0x04e00000041879f0 */ /* 0x000fe2000c0028ff */
[----:B------:R-:W-:Y:S02]  /*1af0*/  UIADD3 UR4, UR8, 0x2, URZ ;  /* 0x0000000208047890 */ /* 0x000fe4000fffe03f */
[----:B------:R-:W-:Y:S01]  /*1b00*/  UIADD3 UR6, UR9, 0x2, URZ ;  /* 0x0000000209067890 */ /* 0x000fe2000fffe03f */
[----:B------:R-:W-:Y:S01]  /*1b10*/  UMOV UR5, 0x40000040 ;  /* 0x4000004000057882 */ /* 0x000fe20000000000 */
[----:B------:R-:W-:Y:S01]  /*1b20*/  UMOV UR7, 0x40000040 ;  /* 0x4000004000077882 */ /* 0x000fe20000000000 */
[----:B------:R-:W-:-:S02]  /*1b30*/  WARPGROUP.DEPBAR.LE gsb0, 0x0 ;  /* 0x00008000000079c5 */ /* 0x000fc40000010000 */
[----:B------:R-:W-:-:S06]  /*1b40*/  WARPGROUP.ARRIVE ;  /* 0x00000000000079c5 */ /* 0x000fcc0000000000 */
[----:B------:R-:W-:Y:S01]  /*1b50*/  HGMMA.64x64x8.F32.TF32 R24, gdesc[UR4], R24, gsb0 ;  /* 0x04e00000041879f0 */ /* 0x000fe20008002818 */
[----:B------:R-:W-:Y:S02]  /*1b60*/  UIADD3 UR4, UR8, 0x4, URZ ;  /* 0x0000000408047890 */ /* 0x000fe4000fffe03f */
[----:B------:R-:W-:Y:S01]  /*1b70*/  UIADD3 UR6, UR9, 0x4, URZ ;  /* 0x0000000409067890 */ /* 0x000fe2000fffe03f */
[----:B------:R-:W-:Y:S01]  /*1b80*/  UMOV UR5, 0x40000040 ;  /* 0x4000004000057882 */ /* 0x000fe20000000000 */
[----:B------:R-:W-:Y:S01]  /*1b90*/  UMOV UR7, 0x40000040 ;  /* 0x4000004000077882 */ /* 0x000fe20000000000 */
[----:B------:R-:W-:Y:S02]  /*1ba0*/  WARPGROUP.DEPBAR.LE gsb0, 0x0 ;  /* 0x00008000000079c5 */ /* 0x000fe40000010000 */
        /* <DEDUP_REMOVED lines=36> */
[----:B------:R-:W-:Y:S03]  /*1df0*/  HGMMA.64x64x8.F32.TF32 R24, gdesc[UR4], R24, gsb0 ;  /* 0x04e00000041879f0 */ /* 0x000fe60008002818 */
[----:B------:R-:W-:Y:S02]  /*1e00*/  WARPGROUP.DEPBAR.LE gsb0, 0x0 ;  /* 0x00008000000079c5 */ /* 0x000fe40000010000 */
[----:B------:R-:W-:Y:S05]  /*1e10*/  @!P1 BRA `(.L_x_25) ;  /* 0x0000000400849947 */ /* 0x000fea0003800000 */
[----:B------:R-:W-:Y:S01]  /*1e20*/  UIADD3 UR8, UR38, 0x1, URZ ;  /* 0x0000000126087890 */ /* 0x000fe2000fffe03f */
[----:B------:R-:W-:Y:S02]  /*1e30*/  IMAD.U32 R0, RZ, RZ, UR42 ;  /* 0x0000002aff007e24 */ /* 0x000fe4000f8e00ff */
[----:B------:R-:W-:Y:S01]  /*1e40*/  IMAD.U32 R3, RZ, RZ, UR38 ;  /* 0x00000026ff037e24 */ /* 0x000fe2000f8e00ff */
[----:B------:R-:W-:-:S04]  /*1e50*/  UISETP.NE.AND UP0, UPT, UR8, 0x7, UPT ;  /* 0x000000070800788c */ /* 0x000fc8000bf05270 */
[----:B------:R-:W-:Y:S02]  /*1e60*/  USEL UR4, URZ, 0x1, UP0 ;  /* 0x000000013f047887 */ /* 0x000fe40008000000 */
[----:B------:R-:W-:Y:S02]  /*1e70*/  USEL UR8, UR8, URZ, UP0 ;  /* 0x0000003f08087287 */ /* 0x000fe40008000000 */
[----:B------:R-:W-:-:S06]  /*1e80*/  ULOP3.LUT UR4, UR39, UR4, URZ, 0x3c, !UPT ;  /* 0x0000000427047292 */ /* 0x000fcc000f8e3c3f */
[----:B------:R-:W-:-:S07]  /*1e90*/  IMAD.U32 R6, RZ, RZ, UR4 ;  /* 0x00000004ff067e24 */ /* 0x000fce000f8e00ff */
.L_x_32:
[----:B------:R-:W-:Y:S05]  /*1ea0*/  @!P0 BRA `(.L_x_26) ;  /* 0x0000000000048947 */ /* 0x000fea0003800000 */
[----:B------:R-:W-:Y:S01]  /*1eb0*/  BPT.TRAP 0x1 ;  /* 0x000000040000795c */ /* 0x000fe20000300000 */
.L_x_26:
[----:B------:R-:W-:Y:S01]  /*1ec0*/  ULEA UR4, UR8, UR41, 0x3 ;  /* 0x0000002908047291 */ /* 0x000fe2000f8e183f */
[----:B------:R-:W-:-:S08]  /*1ed0*/  SHF.L.U32 R4, R6, 0x1f, RZ ;  /* 0x0000001f06047819 */ /* 0x000fd000000006ff */
[----:B------:R0:W1:Y:S01]  /*1ee0*/  SYNCS.PHASECHK.TRANS64.TRYWAIT P1, [UR4], R4 ;  /* 0x00000004ff0075a7 */ /* 0x0000620008020144 */
[----:B------:R-:W-:Y:S05]  /*1ef0*/  @!P0 BRA `(.L_x_27) ;  /* 0x0000000000048947 */ /* 0x000fea0003800000 */
[----:B------:R-:W-:Y:S01]  /*1f00*/  BPT.TRAP 0x1 ;  /* 0x000000040000795c */ /* 0x000fe20000300000 */
.L_x_27:
[----:B-1----:R-:W-:Y:S05]  /*1f10*/  @P1 BRA `(.L_x_28) ;  /* 0x0000000000081947 */ /* 0x002fea0003800000 */
[----:B------:R-:W1:Y:S02]  /*1f20*/  SYNCS.PHASECHK.TRANS64.TRYWAIT P1, [UR4], R4 ;  /* 0x00000004ff0075a7 */ /* 0x000e640008020144 */
[----:B-1----:R-:W-:Y:S05]  /*1f30*/  @!P1 BRA `(.L_x_29) ;  /* 0x0000004000f49947 */ /* 0x002fea0003800000 */
.L_x_28:
[----:B------:R-:W-:Y:S01]  /*1f40*/  ULEA UR9, UR8, UR45, 0xa ;  /* 0x0000002d08097291 */ /* 0x000fe2000f8e503f */
[----:B------:R-:W-:Y:S01]  /*1f50*/  WARPGROUP.ARRIVE ;  /* 0x00000000000079c5 */ /* 0x000fe20000000000 */
[----:B------:R-:W-:Y:S01]  /*1f60*/  ULEA UR10, UR8, UR46, 0xa ;  /* 0x0000002e080a7291 */ /* 0x000fe2000f8e503f */
[----:B------:R-:W-:Y:S01]  /*1f70*/  UMOV UR5, 0x40000040 ;  /* 0x4000004000057882 */ /* 0x000fe20000000000 */
[----:B------:R-:W-:-:S03]  /*1f80*/  UMOV UR7, 0x40000040 ;  /* 0x4000004000077882 */ /* 0x000fc60000000000 */
[----:B------:R-:W-:Y:S02]  /*1f90*/  UMOV UR4, UR9 ;  /* 0x0000000900047c82 */ /* 0x000fe40008000000 */
[----:B------:R-:W-:Y:S02]  /*1fa0*/  UMOV UR6, UR10 ;  /* 0x0000000a00067c82 */ /* 0x000fe40008000000 */
[----:B------:R-:W-:Y:S01]  /*1fb0*/  HGMMA.64x64x8.F32.TF32 R24, gdesc[UR4], R24, gsb0 ;  /* 0x04e00000041879f0 */ /* 0x000fe20008002818 */
        /* <DEDUP_REMOVED lines=51> */
[----:B------:R-:W-:Y:S01]  /*22f0*/  BPT.TRAP 0x1 ;  /* 0x000000040000795c */ /* 0x000fe20000300000 */
.L_x_30:
[----:B------:R-:W-:-:S13]  /*2300*/  ISETP.NE.AND P1, PT, R71, RZ, PT ;  /* 0x000000ff4700720c */ /* 0x000fda0003f25270 */
[----:B01----:R-:W-:-:S05]  /*2310*/  @P1 LEA R4, R3, UR41, 0x3 ;  /* 0x0000002903041c11 */ /* 0x003fca000f8e18ff */
[----:B------:R-:W-:-:S05]  /*2320*/  @P1 VIADD R5, R4, 0x38 ;  /* 0x0000003804051836 */ /* 0x000fca0000000000 */
[----:B------:R-:W-:-:S04]  /*2330*/  @P1 PRMT R5, R56, 0x654, R5 ;  /* 0x0000065438051816 */ /* 0x000fc80000000005 */
[----:B------:R0:W-:Y:S01]  /*2340*/  @P1 SYNCS.ARRIVE.TRANS64.RED.A1T0 RZ, [R5+URZ], RZ ;  /* 0x000000ff05ff19a7 */ /* 0x0001e2000810043f */
[----:B------:R-:W-:-:S13]  /*2350*/  ISETP.GT.U32.AND P1, PT, R23, 0x1, PT ;  /* 0x000000011700780c */ /* 0x000fda0003f24070 */
[----:B0-----:R-:W-:Y:S05]  /*2360*/  @P1 BRA `(.L_x_31) ;  /* 0x0000000000041947 */ /* 0x001fea0003800000 */
[----:B------:R-:W-:Y:S01]  /*2370*/  BPT.TRAP 0x1 ;  /* 0x000000040000795c */ /* 0x000fe20000300000 */
.L_x_31:
[----:B------:R-:W-:Y:S01]  /*2380*/  UIADD3 UR8, UR8, 0x1, URZ ;  /* 0x0000000108087890 */ /* 0x000fe2000fffe03f */
[C---:B------:R-:W-:Y:S01]  /*2390*/  ISETP.GT.AND P2, PT, R0.reuse, 0x1, PT ;  /* 0x000000010000780c */ /* 0x040fe20003f44270 */
[----:B------:R-:W-:Y:S02]  /*23a0*/  VIADD R3, R3, 0x1 ;  /* 0x0000000103037836 */ /* 0x000fe40000000000 */
[----:B------:R-:W-:Y:S01]  /*23b0*/  UISETP.NE.AND UP0, UPT, UR8, 0x7, UPT ;  /* 0x000000070800788c */ /* 0x000fe2000bf05270 */
[----:B------:R-:W-:Y:S02]  /*23c0*/  VIADD R0, R0, 0xffffffff ;  /* 0xffffffff00007836 */ /* 0x000fe40000000000 */
[C---:B------:R-:W-:Y:S01]  /*23d0*/  ISETP.NE.AND P1, PT, R3.reuse, 0x7, PT ;  /* 0x000000070300780c */ /* 0x040fe20003f25270 */
[----:B------:R-:W-:Y:S02]  /*23e0*/  USEL UR4, URZ, 0x1, UP0 ;  /* 0x000000013f047887 */ /* 0x000fe40008000000 */
[----:B------:R-:W-:Y:S01]  /*23f0*/  USEL UR8, UR8, URZ, UP0 ;  /* 0x0000003f08087287 */ /* 0x000fe20008000000 */
[----:B------:R-:W-:-:S03]  /*2400*/  SEL R3, R3, RZ, P1 ;  /* 0x000000ff03037207 */ /* 0x000fc60000800000 */
[----:B------:R-:W-:Y:S01]  /*2410*/  LOP3.LUT R6, R6, UR4, RZ, 0x3c, !PT ;  /* 0x0000000406067c12 */ /* 0x000fe2000f8e3cff */
[----:B------:R-:W-:Y:S07]  /*2420*/  @P2 BRA `(.L_x_32) ;  /* 0xfffffff8009c2947 */ /* 0x000fee000383ffff */
.L_x_25:
[----:B------:R-:W0:Y:S01]  /*2430*/  LDC R0, c[0x0][0x28c] ;  /* 0x0000a300ff007b82 */ /* 0x000e220000000800 */
[----:B------:R-:W-:-:S04]  /*2440*/  IMAD.U32 R3, RZ, RZ, UR49 ;  /* 0x00000031ff037e24 */ /* 0x000fc8000f8e00ff */
[----:B------:R1:W-:Y:S01]  /*2450*/  SYNCS.ARRIVE.TRANS64.A1T0 RZ, [R3+UR48], RZ ;  /* 0x000000ff03ff79a7 */ /* 0x0003e20008100030 */
[----:B0-----:R-:W-:-:S13]  /*2460*/  ISETP.GE.AND P1, PT, R0, 0x1, PT ;  /* 0x000000010000780c */ /* 0x001fda0003f26270 */
[----:B-1----:R-:W-:Y:S05]  /*2470*/  @!P1 BRA `(.L_x_33) ;  /* 0x0000000000509947 */ /* 0x002fea0003800000 */
[----:B------:R-:W-:Y:S05]  /*2480*/  @!P0 BRA `(.L_x_34) ;  /* 0x0000000000048947 */ /* 0x000fea0003800000 */
[----:B------:R-:W-:Y:S01]  /*2490*/  BPT.TRAP 0x1 ;  /* 0x000000040000795c */ /* 0x000fe20000300000 */
.L_x_34:
[----:B------:R-:W-:Y:S01]  /*24a0*/  ISETP.NE.AND P1, PT, R71, RZ, PT ;  /* 0x000000ff4700720c */ /* 0x000fe20003f25270 */
[----:B------:R-:W-:Y:S01]  /*24b0*/  BSSY B0, `(.L_x_35) ;  /* 0x000000e000007945 */ /* 0x000fe20003800000 */
[----:B------:R-:W-:-:S11]  /*24c0*/  ISETP.GT.U32.AND P0, PT, R23, 0x1, PT ;  /* 0x000000011700780c */ /* 0x000fd60003f04070 */
[----:B------:R-:W-:Y:S05]  /*24d0*/  @!P1 BRA `(.L_x_36) ;  /* 0x00000000002c9947 */ /* 0x000fea0003800000 */
[----:B------:R-:W-:-:S04]  /*24e0*/  UIADD3 UR6, UR38, UR42, URZ ;  /* 0x0000002a26067290 */ /* 0x000fc8000fffe03f */
[----:B------:R-:W-:-:S04]  /*24f0*/  UIMAD.WIDE.U32 UR4, UR6, 0x24924925, URZ ;  /* 0x24924925060478a5 */ /* 0x000fc8000f8e003f */
[----:B------:R-:W-:-:S04]  /*2500*/  UIADD3 UR4, UR6, -UR5, URZ ;  /* 0x8000000506047290 */ /* 0x000fc8000fffe03f */
[----:B------:R-:W-:-:S04]  /*2510*/  ULEA.HI UR4, UR4, UR5, URZ, 0x1f ;  /* 0x0000000504047291 */ /* 0x000fc8000f8ff83f */
[----:B------:R-:W-:-:S04]  /*2520*/  USHF.R.U32.HI UR4, URZ, 0x2, UR4 ;  /* 0x000000023f047899 */ /* 0x000fc80008011604 */
[----:B------:R-:W-:-:S04]  /*2530*/  UIMAD UR4, UR4, -0x7, UR6 ;  /* 0xfffffff9040478a4 */ /* 0x000fc8000f8e0206 */
[----:B------:R-:W-:-:S04]  /*2540*/  ULEA UR4, UR4, UR41, 0x3 ;  /* 0x0000002904047291 */ /* 0x000fc8000f8e183f */
[----:B------:R-:W-:-:S06]  /*2550*/  UIADD3 UR4, UR4, 0x38, URZ ;  /* 0x0000003804047890 */ /* 0x000fcc000fffe03f */
[----:B------:R-:W-:-:S05]  /*2560*/  IMAD.U32 R3, RZ, RZ, UR4 ;  /* 0x00000004ff037e24 */ /* 0x000fca000f8e00ff */
[----:B------:R-:W-:-:S04]  /*2570*/  PRMT R0, R56, 0x654, R3 ;  /* 0x0000065438007816 */ /* 0x000fc80000000003 */
[----:B------:R0:W-:Y:S03]  /*2580*/  SYNCS.ARRIVE.TRANS64.RED.A1T0 RZ, [R0+URZ], RZ ;  /* 0x000000ff00ff79a7 */ /* 0x0001e6000810043f */
.L_x_36:
[----:B------:R-:W-:Y:S05]  /*2590*/  BSYNC B0 ;  /* 0x0000000000007941 */ /* 0x000fea0003800000 */
.L_x_35:
[----:B------:R-:W-:Y:S05]  /*25a0*/  @P0 BRA `(.L_x_33) ;  /* 0x0000000000040947 */ /* 0x000fea0003800000 */
[----:B------:R-:W-:Y:S01]  /*25b0*/  BPT.TRAP 0x1 ;  /* 0x000000040000795c */ /* 0x000fe20000300000 */
.L_x_33:
[----:B0-----:R-:W-:Y:S01]  /*25c0*/  SHF.L.U32 R0, R75, 0x1f, RZ ;  /* 0x0000001f4b007819 */ /* 0x001fe200000006ff */
[----:B------:R-:W-:Y:S01]  /*25d0*/  UISETP.GE.U32.AND UP1, UPT, UR47, 0x7, UPT ;  /* 0x000000072f00788c */ /* 0x000fe2000bf26070 */
[----:B------:R-:W-:Y:S01]  /*25e0*/  SHF.R.S32.HI R11, RZ, 0x1f, R19 ;  /* 0x0000001fff0b7819 */ /* 0x000fe20000011413 */
[----:B------:R-:W-:Y:S01]  /*25f0*/  UIADD3 UR38, UR38, UR47, URZ ;  /* 0x0000002f26267290 */ /* 0x000fe2000fffe03f */
[----:B------:R-:W0:Y:S03]  /*2600*/  SYNCS.PHASECHK.TRANS64.TRYWAIT P0, [UR43+0x8], R0 ;  /* 0x00000800ff0075a7 */ /* 0x000e26000800016b */
[----:B------:R-:W-:-:S04]  /*2610*/  UISETP.GT.U32.AND UP0, UPT, UR38, 0x6, UPT ;  /* 0x000000062600788c */ /* 0x000fc8000bf04070 */
[----:B------:R-:W-:Y:S02]  /*2620*/  UISETP.LT.U32.AND UP0, UPT, UR47, 0x7, UP0 ;  /* 0x000000072f00788c */ /* 0x000fe40008701070 */
[----:B------:R-:W-:Y:S02]  /*2630*/  @UP1 UIMAD.WIDE.U32 UR4, UR38, 0x24924925, URZ ;  /* 0x24924925260418a5 */ /* 0x000fe4000f8e003f */
[----:B------:R-:W-:Y:S02]  /*2640*/  USEL UR6, URZ, 0x1, !UP0 ;  /* 0x000000013f067887 */ /* 0x000fe4000c000000 */
[----:B------:R-:W-:Y:S02]  /*2650*/  @UP1 UIADD3 UR4, UR38, -UR5, URZ ;  /* 0x8000000526041290 */ /* 0x000fe4000fffe03f */
[----:B------:R-:W-:Y:S02]  /*2660*/  ULOP3.LUT UR39, UR39, UR6, URZ, 0x3c, !UPT ;  /* 0x0000000627277292 */ /* 0x000fe4000f8e3c3f */
[----:B------:R-:W-:-:S04]  /*2670*/  @UP1 ULEA.HI UR4, UR4, UR5, URZ, 0x1f ;  /* 0x0000000504041291 */ /* 0x000fc8000f8ff83f */
[----:B------:R-:W-:-:S04]  /*2680*/  @UP1 USHF.R.U32.HI UR4, URZ, 0x2, UR4 ;  /* 0x000000023f041899 */ /* 0x000fc80008011604 */
[----:B------:R-:W-:Y:S01]  /*2690*/  @UP1 ULOP3.LUT UR39, UR39, 0x1, UR4, 0x78, !UPT ;  /* 0x0000000127271892 */ /* 0x000fe2000f8e7804 */
[----:B0-----:R-:W-:Y:S11]  /*26a0*/  @!P0 BRA `(.L_x_37) ;  /* 0x0000003c00308947 */ /* 0x001ff60003800000 */
.L_x_130:
[----:B0-----:R-:W-:Y:S01]  /*26b0*/  IMAD.SHL.U32 R3, R22, 0x40, RZ ;  /* 0x0000004016037824 */ /* 0x001fe200078e00ff */
[----:B------:R-:W-:Y:S01]  /*26c0*/  ULDC UR6, c[0x0][0x284] ;  /* 0x0000a10000067ab9 */ /* 0x000fe20000000800 */
[----:B------:R-:W-:Y:S01]  /*26d0*/  IMAD.SHL.U32 R12, R18, 0x40, RZ ;  /* 0x00000040120c7824 */ /* 0x000fe200078e00ff */
[----:B------:R-:W-:Y:S01]  /*26e0*/  ULDC.64 UR4, c[0x0][0x5d0] ;  /* 0x0001740000047ab9 */ /* 0x000fe20000000a00 */
[----:B------:R-:W-:Y:S01]  /*26f0*/  IMAD.WIDE R20, R22, 0x40, R60 ;  /* 0x0000004016147825 */ /* 0x000fe200078e023c */
[----:B------:R-:W-:Y:S01]  /*2700*/  ISETP.GE.AND P0, PT, R3, UR6, PT ;  /* 0x0000000603007c0c */ /* 0x000fe2000bf06270 */
[----:B------:R-:W-:Y:S01]  /*2710*/  ULDC UR6, c[0x0][0x288] ;  /* 0x0000a20000067ab9 */ /* 0x000fe20000000800 */
[----:B------:R-:W-:Y:S01]  /*2720*/  SHF.R.S32.HI R13, RZ, 0x1f, R12 ;  /* 0x0000001fff0d7819 */ /* 0x000fe2000001140c */
[----:B------:R-:W-:Y:S01]  /*2730*/  IMAD R0, R11, UR4, RZ ;  /* 0x000000040b007c24 */ /* 0x000fe2000f8e02ff */
[----:B------:R-:W-:Y:S01]  /*2740*/  ISETP.GE.OR P0, PT, R12, UR6, P0 ;  /* 0x000000060c007c0c */ /* 0x000fe20008706670 */
[----:B------:R-:W-:-:S04]  /*2750*/  IMAD.WIDE.U32 R4, R19, UR4, R62 ;  /* 0x0000000413047c25 */ /* 0x000fc8000f8e003e */
[----:B------:R-:W-:Y:S01]  /*2760*/  IMAD R7, R19, UR5, R0 ;  /* 0x0000000513077c24 */ /* 0x000fe2000f8e0200 */
[----:B------:R-:W-:Y:S01]  /*2770*/  IADD3 R4, P1, R12, R4, RZ ;  /* 0x000000040c047210 */ /* 0x000fe20007f3e0ff */
[----:B------:R-:W-:Y:S02]  /*2780*/  ULDC.64 UR4, c[0x0][0x5c8] ;  /* 0x0001720000047ab9 */ /* 0x000fe40000000a00 */
[----:B------:R-:W-:Y:S01]  /*2790*/  IMAD R9, R21, UR4, RZ ;  /* 0x0000000415097c24 */ /* 0x000fe2000f8e02ff */
[----:B------:R-:W-:-:S03]  /*27a0*/  IADD3.X R5, R13, R5, R7, P1, !PT ;  /* 0x000000050d057210 */ /* 0x000fc60000ffe407 */
[C---:B------:R-:W-:Y:S02]  /*27b0*/  IMAD R9, R20.reuse, UR5, R9 ;  /* 0x0000000514097c24 */ /* 0x040fe4000f8e0209 */
[----:B------:R-:W-:Y:S01]  /*27c0*/  IMAD.WIDE.U32 R72, R20, UR4, R4 ;  /* 0x0000000414487c25 */ /* 0x000fe2000f8e0004 */
[----:B------:R-:W-:Y:S06]  /*27d0*/  @P0 BRA `(.L_x_38) ;  /* 0x0000002000540947 */ /* 0x000fec0003800000 */
[----:B-----5:R-:W-:Y:S01]  /*27e0*/  FSETP.NEU.AND P0, PT, R58, RZ, PT ;  /* 0x000000ff3a00720b */ /* 0x020fe20003f0d000 */
[----:B------:R-:W-:Y:S01]  /*27f0*/  IMAD.IADD R22, R67, 0x1, -R12 ;  /* 0x0000000143167824 */ /* 0x000fe200078e0a0c */
[----:B------:R-:W-:Y:S01]  /*2800*/  BSSY B0, `(.L_x_38) ;  /* 0x0000212000007945 */ /* 0x000fe20003800000 */
[----:B------:R-:W-:Y:S02]  /*2810*/  IMAD.IADD R0, R70, 0x1, -R3 ;  /* 0x0000000146007824 */ /* 0x000fe400078e0a03 */
[----:B------:R-:W-:Y:S01]  /*2820*/  IMAD.IADD R83, R73, 0x1, R9 ;  /* 0x0000000149537824 */ /* 0x000fe200078e0209 */
[----:B------:R-:W-:-:S04]  /*2830*/  ISETP.GT.AND P3, PT, R22, RZ, PT ;  /* 0x000000ff1600720c */ /* 0x000fc80003f64270 */
[----:B------:R-:W-:-:S03]  /*2840*/  ISETP.GT.AND P2, PT, R0, RZ, P3 ;  /* 0x000000ff0000720c */ /* 0x000fc60001f44270 */
[----:B------:R-:W-:Y:S10]  /*2850*/  @!P0 BRA `(.L_x_39) ;  /* 0x0000001400d88947 */ /* 0x000ff40003800000 */
[----:B------:R-:W0:Y:S01]  /*2860*/  LDC.64 R76, c[0x0][0x5b8] ;  /* 0x00016e00ff4c7b82 */ /* 0x000e220000000a00 */
[----:B------:R-:W-:-:S07]  /*2870*/  ULDC.64 UR4, c[0x0][0x5c0] ;  /* 0x0001700000047ab9 */ /* 0x000fce0000000a00 */
[----:B------:R-:W1:Y:S08]  /*2880*/  LDC.64 R78, c[0x0][0x5b0] ;  /* 0x00016c00ff4e7b82 */ /* 0x000e700000000a00 */
[----:B------:R-:W2:Y:S01]  /*2890*/  LDC.64 R80, c[0x0][0x5a8] ;  /* 0x00016a00ff507b82 */ /* 0x000ea20000000a00 */
[-C--:B0-----:R-:W-:Y:S02]  /*28a0*/  IMAD R6, R11, R76.reuse, RZ ;  /* 0x0000004c0b067224 */ /* 0x081fe400078e02ff */
[----:B------:R-:W-:-:S04]  /*28b0*/  IMAD.WIDE.U32 R4, R19, R76, R62 ;  /* 0x0000004c13047225 */ /* 0x000fc800078e003e */
[----:B------:R-:W-:Y:S01]  /*28c0*/  IMAD R73, R19, R77, R6 ;  /* 0x0000004d13497224 */ /* 0x000fe200078e0206 */
[----:B------:R-:W-:Y:S01]  /*28d0*/  IADD3 R8, P0, R12, R4, RZ ;  /* 0x000000040c087210 */ /* 0x000fe20007f1e0ff */
[----:B-1----:R-:W-:-:S03]  /*28e0*/  IMAD R3, R21, R78, RZ ;  /* 0x0000004e15037224 */ /* 0x002fc600078e02ff */
[----:B------:R-:W-:Y:S01]  /*28f0*/  IADD3.X R9, R13, R5, R73, P0, !PT ;  /* 0x000000050d097210 */ /* 0x000fe200007fe449 */
[C---:B------:R-:W-:Y:S02]  /*2900*/  IMAD R21, R20.reuse, R79, R3 ;  /* 0x0000004f14157224 */ /* 0x040fe400078e0203 */
[----:B------:R-:W-:-:S04]  /*2910*/  IMAD.WIDE.U32 R4, R20, R78, R8 ;  /* 0x0000004e14047225 */ /* 0x000fc800078e0008 */
[----:B------:R-:W-:Y:S01]  /*2920*/  IMAD.IADD R3, R5, 0x1, R21 ;  /* 0x0000000105037824 */ /* 0x000fe200078e0215 */
[----:B--2---:R-:W-:-:S04]  /*2930*/  LEA R10, P0, R4, R80, 0x2 ;  /* 0x00000050040a7211 */ /* 0x004fc800078010ff */
[----:B------:R-:W-:-:S05]  /*2940*/  LEA.HI.X R11, R4, R81, R3, 0x2, P0 ;  /* 0x00000051040b7211 */ /* 0x000fca00000f1403 */
[----:B------:R0:W2:Y:S01]  /*2950*/  @P2 LDG.E.LTC128B R3, desc[UR36][R10.64] ;  /* 0x000000240a032981 */ /* 0x0000a2000c1e1920 */
[----:B------:R-:W-:Y:S01]  /*2960*/  IMAD.WIDE.U32 R4, R20, R78, R12 ;  /* 0x0000004e14047225 */ /* 0x000fe200078e000c */
[----:B------:R-:W-:Y:S01]  /*2970*/  LEA R6, P1, R72, UR4, 0x2 ;  /* 0x0000000448067c11 */ /* 0x000fe2000f8210ff */
[----:B------:R-:W-:Y:S01]  /*2980*/  BSSY B1, `(.L_x_40) ;  /* 0x0000014000017945 */ /* 0x000fe20003800000 */
[----:B------:R-:W-:-:S04]  /*2990*/  IADD3 R14, P0, R62, R4, RZ ;  /* 0x000000043e0e7210 */ /* 0x000fc80007f1e0ff */
[----:B------:R-:W-:Y:S01]  /*29a0*/  IADD3.X R15, R63, R21, R5, P0, !PT ;  /* 0x000000153f0f7210 */ /* 0x000fe200007fe405 */
[----:B0-----:R-:W-:Y:S01]  /*29b0*/  IMAD.SHL.U32 R10, R78, 0x8, RZ ;  /* 0x000000084e0a7824 */ /* 0x001fe200078e00ff */
[----:B------:R-:W-:Y:S02]  /*29c0*/  ISETP.GT.AND P0, PT, R22, 0x1, PT ;  /* 0x000000011600780c */ /* 0x000fe40003f04270 */
[----:B------:R-:W-:Y:S01]  /*29d0*/  SHF.L.U64.HI R11, R78, 0x3, R79 ;  /* 0x000000034e0b7819 */ /* 0x000fe2000001024f */
[----:B------:R-:W-:-:S04]  /*29e0*/  IMAD.WIDE.U32 R14, R19, R76, R14 ;  /* 0x0000004c130e7225 */ /* 0x000fc800078e000e */
[----:B------:R-:W-:Y:S01]  /*29f0*/  IMAD.IADD R5, R73, 0x1, R15 ;  /* 0x0000000149057824 */ /* 0x000fe200078e020f */
[----:B------:R-:W-:Y:S01]  /*2a00*/  LEA R4, P4, R14, R80, 0x2 ;  /* 0x000000500e047211 */ /* 0x000fe200078810ff */
[----:B------:R-:W-:-:S03]  /*2a10*/  IMAD.WIDE.U32 R10, R20, R78, R10 ;  /* 0x0000004e140a7225 */ /* 0x000fc600078e000a */
[----:B------:R-:W-:Y:S02]  /*2a20*/  LEA.HI.X R5, R14, R81, R5, 0x2, P4 ;  /* 0x000000510e057211 */ /* 0x000fe400020f1405 */
[----:B--2---:R-:W-:-:S05]  /*2a30*/  LOP3.LUT R7, R3, 0xffffe000, RZ, 0xc0, !PT ;  /* 0xffffe00003077812 */ /* 0x004fca00078ec0ff */
[----:B------:R-:W-:-:S04]  /*2a40*/  FMUL R7, R7, R58 ;  /* 0x0000003a07077220 */ /* 0x000fc80000400000 */
[----:B------:R-:W-:Y:S01]  /*2a50*/  FFMA R77, R24, R57, R7 ;  /* 0x00000039184d7223 */ /* 0x000fe20000000007 */
[----:B------:R-:W-:Y:S02]  /*2a60*/  LEA.HI.X R7, R72, UR5, R83, 0x2, P1 ;  /* 0x0000000548077c11 */ /* 0x000fe400088f1453 */
[----:B------:R-:W-:Y:S02]  /*2a70*/  ISETP.GT.AND P1, PT, R0, RZ, P0 ;  /* 0x000000ff0000720c */ /* 0x000fe40000724270 */
[----:B------:R-:W-:-:S05]  /*2a80*/  F2FP.TF32.F32.PACK_B R77, R77 ;  /* 0x0000004dff4d723e */ /* 0x000fca00024050ff */
[----:B------:R0:W-:Y:S06]  /*2a90*/  @P2 STG.E desc[UR36][R6.64], R77 ;  /* 0x0000004d06002986 */ /* 0x0001ec000c101924 */
[----:B------:R-:W-:Y:S05]  /*2aa0*/  @!P1 BRA `(.L_x_41) ;  /* 0x0000000000049947 */ /* 0x000fea0003800000 */
[----:B------:R1:W5:Y:S02]  /*2ab0*/  LDG.E.LTC128B R3, desc[UR36][R4.64+0x4] ;  /* 0x0000042404037981 */ /* 0x000364000c1e1920 */
.L_x_41:
[----:B------:R-:W-:Y:S05]  /*2ac0*/  BSYNC B1 ;  /* 0x0000000000017941 */ /* 0x000fea0003800000 */
.L_x_40:
[----:B-----5:R-:W-:Y:S01]  /*2ad0*/  LOP3.LUT R15, R3, 0xffffe000, RZ, 0xc0, !PT ;  /* 0xffffe000030f7812 */ /* 0x020fe200078ec0ff */
[----:B------:R-:W-:Y:S01]  /*2ae0*/  IMAD.IADD R21, R21, 0x1, R11 ;  /* 0x0000000115157824 */ /* 0x000fe200078e020b */
[----:B------:R-:W-:Y:S02]  /*2af0*/  IADD3 R11, P2, R8, R10, RZ ;  /* 0x0000000a080b7210 */ /* 0x000fe40007f5e0ff */
[----:B------:R-:W-:Y:S01]  /*2b00*/  ISETP.GT.AND P3, PT, R0, 0x8, P3 ;  /* 0x000000080000780c */ /* 0x000fe20001f64270 */
[----:B------:R-:W-:Y:S02]  /*2b10*/  FMUL R8, R15, R58 ;  /* 0x0000003a0f087220 */ /* 0x000fe40000400000 */
[----:B------:R-:W-:Y:S01]  /*2b20*/  IMAD.X R18, R21, 0x1, R9, P2 ;  /* 0x0000000115127824 */ /* 0x000fe200010e0609 */
[----:B------:R-:W-:Y:S01]  /*2b30*/  LEA R14, P2, R11, R80, 0x2 ;  /* 0x000000500b0e7211 */ /* 0x000fe200078410ff */
[----:B------:R-:W-:-:S03]  /*2b40*/  FFMA R25, R25, R57, R8 ;  /* 0x0000003919197223 */ /* 0x000fc60000000008 */
[----:B------:R-:W-:Y:S01]  /*2b50*/  LEA.HI.X R15, R11, R81, R18, 0x2, P2 ;  /* 0x000000510b0f7211 */ /* 0x000fe200010f1412 */
[----:B------:R-:W-:Y:S01]  /*2b60*/  IMAD.MOV.U32 R18, RZ, RZ, R3 ;  /* 0x000000ffff127224 */ /* 0x000fe200078e0003 */
[----:B------:R-:W-:-:S05]  /*2b70*/  F2FP.TF32.F32.PACK_B R25, R25 ;  /* 0x00000019ff19723e */ /* 0x000fca00024050ff */
[----:B------:R2:W-:Y:S04]  /*2b80*/  @P1 STG.E desc[UR36][R6.64+0x4], R25 ;  /* 0x0000041906001986 */ /* 0x0005e8000c101924 */
[----:B------:R-:W3:Y:S01]  /*2b90*/  @P3 LDG.E.LTC128B R18, desc[UR36][R14.64] ;  /* 0x000000240e123981 */ /* 0x000ee2000c1e1920 */
[----:B------:R-:W-:Y:S01]  /*2ba0*/  IADD3 R12, P1, P2, R62, R10, R12 ;  /* 0x0000000a3e0c7210 */ /* 0x000fe20007a3e00c */
[----:B------:R-:W-:Y:S01]  /*2bb0*/  BSSY B1, `(.L_x_42) ;  /* 0x0000011000017945 */ /* 0x000fe20003800000 */
[----:B------:R-:W-:Y:S02]  /*2bc0*/  SHF.L.U64.HI R9, R59, 0x2, R64 ;  /* 0x000000023b097819 */ /* 0x000fe40000010240 */
[----:B------:R-:W-:Y:S02]  /*2bd0*/  IADD3.X R13, R63, R21, R13, P1, P2 ;  /* 0x000000153f0d7210 */ /* 0x000fe40000fe440d */
[----:B------:R-:W-:-:S02]  /*2be0*/  LEA R10, P1, R59, R6, 0x2 ;  /* 0x000000063b0a7211 */ /* 0x000fc400078210ff */
[----:B------:R-:W-:Y:S01]  /*2bf0*/  ISETP.GT.AND P0, PT, R0, 0x8, P0 ;  /* 0x000000080000780c */ /* 0x000fe20000704270 */
[----:B------:R-:W-:-:S04]  /*2c00*/  IMAD.WIDE.U32 R12, R19, R76, R12 ;  /* 0x0000004c130c7225 */ /* 0x000fc800078e000c */
[----:B------:R-:W-:Y:S01]  /*2c10*/  IMAD.X R11, R9, 0x1, R7, P1 ;  /* 0x00000001090b7824 */ /* 0x000fe200008e0607 */
[----:B------:R-:W-:Y:S02]  /*2c20*/  LEA R8, P2, R12, R80, 0x2 ;  /* 0x000000500c087211 */ /* 0x000fe400078410ff */
[----:B---3--:R-:W-:-:S05]  /*2c30*/  LOP3.LUT R3, R18, 0xffffe000, RZ, 0xc0, !PT ;  /* 0xffffe00012037812 */ /* 0x008fca00078ec0ff */
[----:B------:R-:W-:-:S04]  /*2c40*/  FMUL R3, R3, R58 ;  /* 0x0000003a03037220 */ /* 0x000fc80000400000 */
[----:B------:R-:W-:Y:S01]  /*2c50*/  FFMA R19, R26, R57, R3 ;  /* 0x000000391a137223 */ /* 0x000fe20000000003 */
[----:B------:R-:W-:-:S04]  /*2c60*/  IMAD.IADD R3, R73, 0x1, R13 ;  /* 0x0000000149037824 */ /* 0x000fc800078e020d */
[----:B------:R-:W-:Y:S02]  /*2c70*/  F2FP.TF32.F32.PACK_B R19, R19 ;  /* 0x00000013ff13723e */ /* 0x000fe400024050ff */
[----:B------:R-:W-:-:S03]  /*2c80*/  LEA.HI.X R9, R12, R81, R3, 0x2, P2 ;  /* 0x000000510c097211 */ /* 0x000fc600010f1403 */
[----:B------:R2:W-:Y:S01]  /*2c90*/  @P3 STG.E desc[UR36][R10.64], R19 ;  /* 0x000000130a003986 */ /* 0x0005e2000c101924 */
[----:B------:R-:W-:Y:S05]  /*2ca0*/  @!P0 BRA `(.L_x_43) ;  /* 0x0000000000048947 */ /* 0x000fea0003800000 */
[----:B------:R3:W5:Y:S02]  /*2cb0*/  LDG.E.LTC128B R18, desc[UR36][R8.64+0x4] ;  /* 0x0000042408127981 */ /* 0x000764000c1e1920 */
.L_x_43:
[----:B------:R-:W-:Y:S05]  /*2cc0*/  BSYNC B1 ;  /* 0x0000000000017941 */ /* 0x000fea0003800000 */
.L_x_42:
[----:B-----5:R-:W-:Y:S01]  /*2cd0*/  LOP3.LUT R3, R18, 0xffffe000, RZ, 0xc0, !PT ;  /* 0xffffe00012037812 */ /* 0x020fe200078ec0ff */
[----:B------:R-:W-:Y:S01]  /*2ce0*/  BSSY B1, `(.L_x_44) ;  /* 0x0000009000017945 */ /* 0x000fe20003800000 */
[----:B------:R-:W-:-:S03]  /*2cf0*/  ISETP.GT.AND P1, PT, R22, 0x8, PT ;  /* 0x000000081600780c */ /* 0x000fc60003f24270 */
[----:B------:R-:W-:Y:S01]  /*2d00*/  FMUL R12, R3, R58 ;  /* 0x0000003a030c7220 */ /* 0x000fe20000400000 */
[----:B------:R-:W-:-:S03]  /*2d10*/  ISETP.GT.AND P2, PT, R0, RZ, P1 ;  /* 0x000000ff0000720c */ /* 0x000fc60000f44270 */
[----:B------:R-:W-:-:S05]  /*2d20*/  FFMA R27, R27, R57, R12 ;  /* 0x000000391b1b7223 */ /* 0x000fca000000000c */
[----:B------:R-:W-:-:S05]  /*2d30*/  F2FP.TF32.F32.PACK_B R27, R27 ;  /* 0x0000001bff1b723e */ /* 0x000fca00024050ff */
[----:B------:R4:W-:Y:S01]  /*2d40*/  @P0 STG.E desc[UR36][R10.64+0x4], R27 ;  /* 0x0000041b0a000986 */ /* 0x0009e2000c101924 */
[----:B------:R-:W-:Y:S05]  /*2d50*/  @!P2 BRA `(.L_x_45) ;  /* 0x000000000004a947 */ /* 0x000fea0003800000 */
[----:B------:R0:W5:Y:S02]  /*2d60*/  LDG.E.LTC128B R18, desc[UR36][R4.64+0x20] ;  /* 0x0000202404127981 */ /* 0x000164000c1e1920 */
.L_x_45:
[----:B------:R-:W-:Y:S05]  /*2d70*/  BSYNC B1 ;  /* 0x0000000000017941 */ /* 0x000fea0003800000 */
.L_x_44:
        /* <DEDUP_REMOVED lines=10> */
.L_x_47:
[----:B------:R-:W-:Y:S05]  /*2e20*/  BSYNC B1 ;  /* 0x0000000000017941 */ /* 0x000fea0003800000 */
.L_x_46:
[----:B0----5:R-:W-:Y:S01]  /*2e30*/  LOP3.LUT R3, R18, 0xffffe000, RZ, 0xc0, !PT ;  /* 0xffffe00012037812 */ /* 0x021fe200078ec0ff */
[----:B------:R-:W-:Y:S01]  /*2e40*/  BSSY B1, `(.L_x_48) ;  /* 0x0000008000017945 */ /* 0x000fe20003800000 */
[----:B------:R-:W-:-:S03]  /*2e50*/  ISETP.GT.AND P1, PT, R0, 0x8, P1 ;  /* 0x000000080000780c */ /* 0x000fc60000f24270 */
[----:B------:R-:W-:-:S04]  /*2e60*/  FMUL R12, R3, R58 ;  /* 0x0000003a030c7220 */ /* 0x000fc80000400000 */
[----:B------:R-:W-:-:S05]  /*2e70*/  FFMA R29, R29, R57, R12 ;  /* 0x000000391d1d7223 */ /* 0x000fca000000000c */
[----:B------:R-:W-:-:S05]  /*2e80*/  F2FP.TF32.F32.PACK_B R29, R29 ;  /* 0x0000001dff1d723e */ /* 0x000fca00024050ff */
[----:B------:R0:W-:Y:S01]  /*2e90*/  @P3 STG.E desc[UR36][R6.64+0x24], R29 ;  /* 0x0000241d06003986 */ /* 0x0001e2000c101924 */
[----:B------:R-:W-:Y:S05]  /*2ea0*/  @!P1 BRA `(.L_x_49) ;  /* 0x0000000000049947 */ /* 0x000fea0003800000 */
[----:B------:R0:W5:Y:S02]  /*2eb0*/  LDG.E.LTC128B R18, desc[UR36][R8.64+0x20] ;  /* 0x0000202408127981 */ /* 0x000164000c1e1920 */
.L_x_49:
[----:B------:R-:W-:Y:S05]  /*2ec0*/  BSYNC B1 ;  /* 0x0000000000017941 */ /* 0x000fea0003800000 */
.L_x_48:
[----:B-----5:R-:W-:Y:S01]  /*2ed0*/  LOP3.LUT R3, R18, 0xffffe000, RZ, 0xc0, !PT ;  /* 0xffffe00012037812 */ /* 0x020fe200078ec0ff */
        /* <DEDUP_REMOVED lines=8> */
.L_x_51:
[----:B------:R-:W-:Y:S05]  /*2f60*/  BSYNC B1 ;  /* 0x0000000000017941 */ /* 0x000fea0003800000 */
.L_x_50:
[----:B0----5:R-:W-:Y:S01]  /*2f70*/  LOP3.LUT R3, R18, 0xffffe000, RZ, 0xc0, !PT ;  /* 0xffffe00012037812 */ /* 0x021fe200078ec0ff */
        /* <DEDUP_REMOVED lines=9> */
.L_x_53:
[----:B------:R-:W-:Y:S05]  /*3010*/  BSYNC B1 ;  /* 0x0000000000017941 */ /* 0x000fea0003800000 */
.L_x_52:
        /* <DEDUP_REMOVED lines=10> */
.L_x_55:
[----:B------:R-:W-:Y:S05]  /*30c0*/  BSYNC B1 ;  /* 0x0000000000017941 */ /* 0x000fea0003800000 */
.L_x_54:
        /* <DEDUP_REMOVED lines=9> */
.L_x_57:
[----:B------:R-:W-:Y:S05]  /*3160*/  BSYNC B1 ;  /* 0x0000000000017941 */ /* 0x000fea0003800000 */
.L_x_56:
        /* <DEDUP_REMOVED lines=9> */
.L_x_59:
[----:B------:R-:W-:Y:S05]  /*3200*/  BSYNC B1 ;  /* 0x0000000000017941 */ /* 0x000fea0003800000 */
.L_x_58:
        /* <DEDUP_REMOVED lines=10> */
.L_x_61:
[----:B------:R-:W-:Y:S05]  /*32b0*/  BSYNC B1 ;  /* 0x0000000000017941 */ /* 0x000fea0003800000 */
.L_x_60:
        /* <DEDUP_REMOVED lines=10> */
.L_x_63:
[----:B------:R-:W-:Y:S05]  /*3360*/  BSYNC B1 ;  /* 0x0000000000017941 */ /* 0x000fea0003800000 */
.L_x_62:
        /* <DEDUP_REMOVED lines=9> */
.L_x_65:
[----:B------:R-:W-:Y:S05]  /*3400*/  BSYNC B1 ;  /* 0x0000000000017941 */ /* 0x000fea0003800000 */
.L_x_64:
        /* <DEDUP_REMOVED lines=9> */
.L_x_67:
[----:B------:R-:W-:Y:S05]  /*34a0*/  BSYNC B1 ;  /* 0x0000000000017941 */ /* 0x000fea0003800000 */
.L_x_66:
        /* <DEDUP_REMOVED lines=10> */
.L_x_69:
[----:B------:R-:W-:Y:S05]  /*3550*/  BSYNC B1 ;  /* 0x0000000000017941 */ /* 0x000fea0003800000 */
.L_x_68:
        /* <DEDUP_REMOVED lines=10> */
.L_x_71:
[----:B------:R-:W-:Y:S05]  /*3600*/  BSYNC B1 ;  /* 0x0000000000017941 */ /* 0x000fea0003800000 */
.L_x_70:
        /* <DEDUP_REMOVED lines=9> */
.L_x_73:
[----:B------:R-:W-:Y:S05]  /*36a0*/  BSYNC B1 ;  /* 0x0000000000017941 */ /* 0x000fea0003800000 */
.L_x_72:
        /* <DEDUP_REMOVED lines=9> */
.L_x_75:
[----:B------:R-:W-:Y:S05]  /*3740*/  BSYNC B1 ;  /* 0x0000000000017941 */ /* 0x000fea0003800000 */
.L_x_74:
        /* <DEDUP_REMOVED lines=10> */
.L_x_77:
[----:B------:R-:W-:Y:S05]  /*37f0*/  BSYNC B1 ;  /* 0x0000000000017941 */ /* 0x000fea0003800000 */
.L_x_76:
        /* <DEDUP_REMOVED lines=10> */
.L_x_79:
[----:B------:R-:W-:Y:S05]  /*38a0*/  BSYNC B1 ;  /* 0x0000000000017941 */ /* 0x000fea0003800000 */
.L_x_78:
        /* <DEDUP_REMOVED lines=9> */
.L_x_81:
[----:B------:R-:W-:Y:S05]  /*3940*/  BSYNC B1 ;  /* 0x0000000000017941 */ /* 0x000fea0003800000 */
.L_x_80:
        /* <DEDUP_REMOVED lines=9> */
.L_x_83:
[----:B------:R-:W-:Y:S05]  /*39e0*/  BSYNC B1 ;  /* 0x0000000000017941 */ /* 0x000fea0003800000 */
.L_x_82:
        /* <DEDUP_REMOVED lines=10> */
.L_x_85:
[----:B------:R-:W-:Y:S05]  /*3a90*/  BSYNC B1 ;  /* 0x0000000000017941 */ /* 0x000fea0003800000 */
.L_x_84:
        /* <DEDUP_REMOVED lines=10> */
.L_x_87:
[----:B------:R-:W-:Y:S05]  /*3b40*/  BSYNC B1 ;  /* 0x0000000000017941 */ /* 0x000fea0003800000 */
.L_x_86:
        /* <DEDUP_REMOVED lines=9> */
.L_x_89:
[----:B------:R-:W-:Y:S05]  /*3be0*/  BSYNC B1 ;  /* 0x0000000000017941 */ /* 0x000fea0003800000 */
.L_x_88:
        /* <DEDUP_REMOVED lines=9> */
.L_x_91:
[----:B------:R-:W-:Y:S05]  /*3c80*/  BSYNC B1 ;  /* 0x0000000000017941 */ /* 0x000fea0003800000 */
.L_x_90:
        /* <DEDUP_REMOVED lines=10> */
.L_x_93:
[----:B------:R-:W-:Y:S05]  /*3d30*/  BSYNC B1 ;  /* 0x0000000000017941 */ /* 0x000fea0003800000 */
.L_x_92:
        /* <DEDUP_REMOVED lines=10> */
.L_x_95:
[----:B------:R-:W-:Y:S05]  /*3de0*/  BSYNC B1 ;  /* 0x0000000000017941 */ /* 0x000fea0003800000 */
.L_x_94:
[----:B0----5:R-:W-:Y:S01]  /*3df0*/  LOP3.LUT R3, R18, 0xffffe000, RZ, 0xc0, !PT ;  /* 0xffffe00012037812 */ /* 0x021fe200078ec0ff */
[----:B------:R-:W-:Y:S01]  /*3e00*/  BSSY B1, `(.L_x_96) ;  /* 0x0000008000017945 */ /* 0x000fe20003800000 */
[----:B------:R-:W-:-:S03]  /*3e10*/  ISETP.GT.AND P1, PT, R0, 0x8, P1 ;  /* 0x000000080000780c */ /* 0x000fc60000f24270 */
[----:B-1----:R-:W-:-:S04]  /*3e20*/  FMUL R4, R3, R58 ;  /* 0x0000003a03047220 */ /* 0x002fc80000400000 */
[----:B------:R-:W-:-:S05]  /*3e30*/  FFMA R53, R53, R57, R4 ;  /* 0x0000003935357223 */ /* 0x000fca0000000004 */
[----:B------:R-:W-:-:S05]  /*3e40*/  F2FP.TF32.F32.PACK_B R53, R53 ;  /* 0x00000035ff35723e */ /* 0x000fca00024050ff */
[----:B------:R0:W-:Y:S01]  /*3e50*/  @P3 STG.E desc[UR36][R6.64+0xe4], R53 ;  /* 0x0000e43506003986 */ /* 0x0001e2000c101924 */
[----:B------:R-:W-:Y:S05]  /*3e60*/  @!P1 BRA `(.L_x_97) ;  /* 0x0000000000049947 */ /* 0x000fea0003800000 */
[----:B------:R1:W5:Y:S02]  /*3e70*/  LDG.E.LTC128B R18, desc[UR36][R8.64+0xe0] ;  /* 0x0000e02408127981 */ /* 0x000364000c1e1920 */
.L_x_97:
[----:B------:R-:W-:Y:S05]  /*3e80*/  BSYNC B1 ;  /* 0x0000000000017941 */ /* 0x000fea0003800000 */
.L_x_96:
[----:B-----5:R-:W-:Y:S01]  /*3e90*/  LOP3.LUT R3, R18, 0xffffe000, RZ, 0xc0, !PT ;  /* 0xffffe00012037812 */ /* 0x020fe200078ec0ff */
[----:B------:R-:W-:Y:S01]  /*3ea0*/  @P1 IMAD.MOV.U32 R4, RZ, RZ, R10 ;  /* 0x000000ffff041224 */ /* 0x000fe200078e000a */
[----:B------:R-:W-:Y:S01]  /*3eb0*/  ISETP.GT.AND P0, PT, R0, 0x8, P0 ;  /* 0x000000080000780c */ /* 0x000fe20000704270 */
[----:B------:R-:W-:Y:S01]  /*3ec0*/  @P1 IMAD.MOV.U32 R5, RZ, RZ, R11 ;  /* 0x000000ffff051224 */ /* 0x000fe200078e000b */
[----:B------:R-:W-:Y:S01]  /*3ed0*/  BSSY B1, `(.L_x_98) ;  /* 0x0000007000017945 */ /* 0x000fe20003800000 */
[----:B------:R-:W-:-:S04]  /*3ee0*/  FMUL R3, R3, R58 ;  /* 0x0000003a03037220 */ /* 0x000fc80000400000 */
[----:B------:R-:W-:-:S05]  /*3ef0*/  FFMA R3, R54, R57, R3 ;  /* 0x0000003936037223 */ /* 0x000fca0000000003 */
[----:B------:R-:W-:-:S05]  /*3f00*/  F2FP.TF32.F32.PACK_B R3, R3 ;  /* 0x00000003ff03723e */ /* 0x000fca00024050ff */
[----:B------:R0:W-:Y:S01]  /*3f10*/  @P1 STG.E desc[UR36][R4.64+0xe0], R3 ;  /* 0x0000e00304001986 */ /* 0x0001e2000c101924 */
[----:B------:R-:W-:Y:S05]  /*3f20*/  @!P0 BRA `(.L_x_99) ;  /* 0x0000000000048947 */ /* 0x000fea0003800000 */
[----:B------:R0:W5:Y:S02]  /*3f30*/  LDG.E.LTC128B R18, desc[UR36][R8.64+0xe4] ;  /* 0x0000e42408127981 */ /* 0x000164000c1e1920 */
.L_x_99:
[----:B------:R-:W-:Y:S05]  /*3f40*/  BSYNC B1 ;  /* 0x0000000000017941 */ /* 0x000fea0003800000 */
.L_x_98:
[----:B------:R-:W-:Y:S05]  /*3f50*/  @!P0 BRA `(.L_x_100) ;  /* 0x0000000800708947 */ /* 0x000fea0003800000 */
[----:B0----5:R-:W-:-:S05]  /*3f60*/  LOP3.LUT R3, R18, 0xffffe000, RZ, 0xc0, !PT ;  /* 0xffffe00012037812 */ /* 0x021fca00078ec0ff */
[----:B------:R-:W-:-:S04]  /*3f70*/  FMUL R0, R3, R58 ;  /* 0x0000003a03007220 */ /* 0x000fc80000400000 */
[----:B------:R-:W-:-:S05]  /*3f80*/  FFMA R55, R55, R57, R0 ;  /* 0x0000003937377223 */ /* 0x000fca0000000000 */
[----:B------:R-:W-:-:S05]  /*3f90*/  F2FP.TF32.F32.PACK_B R55, R55 ;  /* 0x00000037ff37723e */ /* 0x000fca00024050ff */
[----:B------:R0:W-:Y:S01]  /*3fa0*/  STG.E desc[UR36][R10.64+0xe4], R55 ;  /* 0x0000e4370a007986 */ /* 0x0001e2000c101924 */
[----:B------:R-:W-:Y:S05]  /*3fb0*/  BRA `(.L_x_100) ;  /* 0x0000000800587947 */ /* 0x000fea0003800000 */
.L_x_39:
[----:B------:R-:W-:Y:S01]  /*3fc0*/  ISETP.GT.AND P4, PT, R22, 0x1, PT ;  /* 0x000000011600780c */ /* 0x000fe20003f84270 */
[----:B------:R-:W-:Y:S01]  /*3fd0*/  ULDC.64 UR4, c[0x0][0x5c0] ;  /* 0x0001700000047ab9 */ /* 0x000fe20000000a00 */
[-C--:B------:R-:W-:Y:S01]  /*3fe0*/  FMUL R3, R24, R57.reuse ;  /* 0x0000003918037220 */ /* 0x080fe20000400000 */
[----:B------:R-:W-:Y:S01]  /*3ff0*/  LEA R4, P1, R72, UR4, 0x2 ;  /* 0x0000000448047c11 */ /* 0x000fe2000f8210ff */
[-C--:B------:R-:W-:Y:S01]  /*4000*/  FMUL R25, R25, R57.reuse ;  /* 0x0000003919197220 */ /* 0x080fe20000400000 */
[----:B------:R-:W-:Y:S01]  /*4010*/  ISETP.GT.AND P0, PT, R0, RZ, P4 ;  /* 0x000000ff0000720c */ /* 0x000fe20002704270 */
[-C--:B------:R-:W-:Y:S01]  /*4020*/  FMUL R9, R26, R57.reuse ;  /* 0x000000391a097220 */ /* 0x080fe20000400000 */
[----:B------:R-:W-:Y:S01]  /*4030*/  ISETP.GT.AND P3, PT, R0, 0x8, P3 ;  /* 0x000000080000780c */ /* 0x000fe20001f64270 */
[-C--:B------:R-:W-:Y:S01]  /*4040*/  FMUL R27, R27, R57.reuse ;  /* 0x000000391b1b7220 */ /* 0x080fe20000400000 */
[----:B------:R-:W-:Y:S01]  /*4050*/  LEA.HI.X R5, R72, UR5, R83, 0x2, P1 ;  /* 0x0000000548057c11 */ /* 0x000fe200088f1453 */
[----:B------:R-:W-:Y:S01]  /*4060*/  FMUL R29, R29, R57 ;  /* 0x000000391d1d7220 */ /* 0x000fe20000400000 */
[----:B------:R-:W-:Y:S01]  /*4070*/  F2FP.TF32.F32.PACK_B R3, R3 ;  /* 0x00000003ff03723e */ /* 0x000fe200024050ff */
[-C--:B------:R-:W-:Y:S01]  /*4080*/  FMUL R31, R31, R57.reuse ;  /* 0x000000391f1f7220 */ /* 0x080fe20000400000 */
[----:B------:R-:W-:Y:S01]  /*4090*/  SHF.L.U64.HI R7, R59, 0x2, R64 ;  /* 0x000000023b077819 */ /* 0x000fe20000010240 */
[----:B------:R-:W-:Y:S01]  /*40a0*/  FMUL R33, R33, R57 ;  /* 0x0000003921217220 */ /* 0x000fe20000400000 */
[----:B------:R-:W-:Y:S01]  /*40b0*/  LEA R6, P1, R59, R4, 0x2 ;  /* 0x000000043b067211 */ /* 0x000fe200078210ff */
[----:B------:R0:W-:Y:S01]  /*40c0*/  @P2 STG.E desc[UR36][R4.64], R3 ;  /* 0x0000000304002986 */ /* 0x0001e2000c101924 */
[----:B------:R-:W-:Y:S01]  /*40d0*/  F2FP.TF32.F32.PACK_B R25, R25 ;  /* 0x00000019ff19723e */ /* 0x000fe200024050ff */
[----:B------:R-:W-:Y:S01]  /*40e0*/  FMUL R11, R34, R57 ;  /* 0x00000039220b7220 */ /* 0x000fe20000400000 */
[----:B------:R-:W-:Y:S01]  /*40f0*/  F2FP.TF32.F32.PACK_B R9, R9 ;  /* 0x00000009ff09723e */ /* 0x000fe200024050ff */
[----:B------:R-:W-:Y:S01]  /*4100*/  IMAD.X R7, R7, 0x1, R5, P1 ;  /* 0x0000000107077824 */ /* 0x000fe200008e0605 */
[C---:B------:R-:W-:Y:S01]  /*4110*/  ISETP.GT.AND P2, PT, R22.reuse, 0x8, PT ;  /* 0x000000081600780c */ /* 0x040fe20003f44270 */
[----:B------:R-:W-:Y:S01]  /*4120*/  @P0 STG.E desc[UR36][R4.64+0x4], R25 ;  /* 0x0000041904000986 */ /* 0x000fe2000c101924 */
[----:B------:R-:W-:Y:S01]  /*4130*/  ISETP.GT.AND P0, PT, R22, 0x9, PT ;  /* 0x000000091600780c */ /* 0x000fe20003f04270 */
[-C--:B------:R-:W-:Y:S01]  /*4140*/  FMUL R35, R35, R57.reuse ;  /* 0x0000003923237220 */ /* 0x080fe20000400000 */
[C---:B------:R-:W-:Y:S01]  /*4150*/  ISETP.GT.AND P4, PT, R0.reuse, 0x8, P4 ;  /* 0x000000080000780c */ /* 0x040fe20002784270 */
[----:B------:R1:W-:Y:S01]  /*4160*/  @P3 STG.E desc[UR36][R6.64], R9 ;  /* 0x0000000906003986 */ /* 0x0003e2000c101924 */
[----:B------:R-:W-:Y:S01]  /*4170*/  ISETP.GT.AND P1, PT, R0, RZ, P2 ;  /* 0x000000ff0000720c */ /* 0x000fe20001724270 */
[-C--:B0-----:R-:W-:Y:S01]  /*4180*/  FMUL R3, R28, R57.reuse ;  /* 0x000000391c037220 */ /* 0x081fe20000400000 */
[C---:B------:R-:W-:Y:S01]  /*4190*/  ISETP.GT.AND P3, PT, R0.reuse, RZ, P0 ;  /* 0x000000ff0000720c */ /* 0x040fe20000764270 */
[----:B------:R-:W-:Y:S01]  /*41a0*/  FMUL R37, R37, R57 ;  /* 0x0000003925257220 */ /* 0x000fe20000400000 */
[----:B------:R-:W-:Y:S01]  /*41b0*/  F2FP.TF32.F32.PACK_B R27, R27 ;  /* 0x0000001bff1b723e */ /* 0x000fe200024050ff */
[----:B------:R-:W-:Y:S01]  /*41c0*/  FMUL R39, R39, R57 ;  /* 0x0000003927277220 */ /* 0x000fe20000400000 */
[----:B------:R-:W-:Y:S01]  /*41d0*/  F2FP.TF32.F32.PACK_B R3, R3 ;  /* 0x00000003ff03723e */ /* 0x000fe200024050ff */
[-C--:B------:R-:W-:Y:S01]  /*41e0*/  FMUL R41, R41, R57.reuse ;  /* 0x0000003929297220 */ /* 0x080fe20000400000 */
[----:B------:R-:W-:Y:S01]  /*41f0*/  ISETP.GT.AND P2, PT, R0, 0x8, P2 ;  /* 0x000000080000780c */ /* 0x000fe20001744270 */
[----:B------:R-:W-:Y:S01]  /*4200*/  FMUL R43, R43, R57 ;  /* 0x000000392b2b7220 */ /* 0x000fe20000400000 */
[----:B------:R-:W-:Y:S01]  /*4210*/  F2FP.TF32.F32.PACK_B R29, R29 ;  /* 0x0000001dff1d723e */ /* 0x000fe200024050ff */
[----:B------:R-:W-:Y:S01]  /*4220*/  @P4 STG.E desc[UR36][R6.64+0x4], R27 ;  /* 0x0000041b06004986 */ /* 0x000fe2000c101924 */
[-C--:B-1----:R-:W-:Y:S01]  /*4230*/  FMUL R9, R30, R57.reuse ;  /* 0x000000391e097220 */ /* 0x082fe20000400000 */
[----:B------:R-:W-:Y:S01]  /*4240*/  ISETP.GT.AND P0, PT, R0, 0x8, P0 ;  /* 0x000000080000780c */ /* 0x000fe20000704270 */
[-C--:B------:R-:W-:Y:S01]  /*4250*/  FMUL R45, R45, R57.reuse ;  /* 0x000000392d2d7220 */ /* 0x080fe20000400000 */
[----:B------:R0:W-:Y:S01]  /*4260*/  @P1 STG.E desc[UR36][R4.64+0x20], R3 ;  /* 0x0000200304001986 */ /* 0x0001e2000c101924 */
[C---:B------:R-:W-:Y:S01]  /*4270*/  ISETP.GT.AND P4, PT, R22.reuse, 0x11, PT ;  /* 0x000000111600780c */ /* 0x040fe20003f84270 */
[----:B------:R-:W-:Y:S01]  /*4280*/  FMUL R47, R47, R57 ;  /* 0x000000392f2f7220 */ /* 0x000fe20000400000 */
[----:B------:R-:W-:Y:S01]  /*4290*/  F2FP.TF32.F32.PACK_B R9, R9 ;  /* 0x00000009ff09723e */ /* 0x000fe200024050ff */
[----:B------:R-:W-:Y:S01]  /*42a0*/  @P3 STG.E desc[UR36][R4.64+0x24], R29 ;  /* 0x0000241d04003986 */ /* 0x000fe2000c101924 */
[----:B------:R-:W-:Y:S01]  /*42b0*/  ISETP.GT.AND P3, PT, R22, 0x10, PT ;  /* 0x000000101600780c */ /* 0x000fe20003f64270 */
[----:B------:R-:W-:Y:S01]  /*42c0*/  FMUL R49, R49, R57 ;  /* 0x0000003931317220 */ /* 0x000fe20000400000 */
[----:B------:R-:W-:Y:S01]  /*42d0*/  F2FP.TF32.F32.PACK_B R31, R31 ;  /* 0x0000001fff1f723e */ /* 0x000fe200024050ff */
[----:B------:R1:W-:Y:S01]  /*42e0*/  @P2 STG.E desc[UR36][R6.64+0x20], R9 ;  /* 0x0000200906002986 */ /* 0x0003e2000c101924 */
[C---:B------:R-:W-:Y:S01]  /*42f0*/  ISETP.GT.AND P1, PT, R0.reuse, RZ, P3 ;  /* 0x000000ff0000720c */ /* 0x040fe20001f24270 */
[-C--:B------:R-:W-:Y:S01]  /*4300*/  FMUL R51, R51, R57.reuse ;  /* 0x0000003933337220 */ /* 0x080fe20000400000 */
[----:B------:R-:W-:Y:S01]  /*4310*/  ISETP.GT.AND P2, PT, R0, RZ, P4 ;  /* 0x000000ff0000720c */ /* 0x000fe20002744270 */
[----:B0-----:R-:W-:Y:S01]  /*4320*/  FMUL R3, R32, R57 ;  /* 0x0000003920037220 */ /* 0x001fe20000400000 */
[----:B------:R-:W-:Y:S01]  /*4330*/  ISETP.GT.AND P3, PT, R0, 0x8, P3 ;  /* 0x000000080000780c */ /* 0x000fe20001f64270 */
[----:B------:R-:W-:Y:S01]  /*4340*/  @P0 STG.E desc[UR36][R6.64+0x24], R31 ;  /* 0x0000241f06000986 */ /* 0x000fe2000c101924 */
[----:B------:R-:W-:Y:S01]  /*4350*/  F2FP.TF32.F32.PACK_B R33, R33 ;  /* 0x00000021ff21723e */ /* 0x000fe200024050ff */
[----:B------:R-:W-:Y:S01]  /*4360*/  FMUL R53, R53, R57 ;  /* 0x0000003935357220 */ /* 0x000fe20000400000 */
[----:B------:R-:W-:Y:S01]  /*4370*/  F2FP.TF32.F32.PACK_B R3, R3 ;  /* 0x00000003ff03723e */ /* 0x000fe200024050ff */
[----:B------:R-:W-:Y:S01]  /*4380*/  FMUL R55, R55, R57 ;  /* 0x0000003937377220 */ /* 0x000fe20000400000 */
[----:B------:R-:W-:Y:S01]  /*4390*/  F2FP.TF32.F32.PACK_B R11, R11 ;  /* 0x0000000bff0b723e */ /* 0x000fe200024050ff */
[----:B-1----:R-:W-:Y:S01]  /*43a0*/  FMUL R9, R38, R57 ;  /* 0x0000003926097220 */ /* 0x002fe20000400000 */
[C---:B------:R-:W-:Y:S01]  /*43b0*/  ISETP.GT.AND P0, PT, R22.reuse, 0x19, PT ;  /* 0x000000191600780c */ /* 0x040fe20003f04270 */
[----:B------:R0:W-:Y:S01]  /*43c0*/  @P1 STG.E desc[UR36][R4.64+0x40], R3 ;  /* 0x0000400304001986 */ /* 0x0001e2000c101924 */
[----:B------:R-:W-:-:S02]  /*43d0*/  ISETP.GT.AND P1, PT, R22, 0x18, PT ;  /* 0x000000181600780c */ /* 0x000fc40003f24270 */
[C---:B------:R-:W-:Y:S01]  /*43e0*/  ISETP.GT.AND P4, PT, R0.reuse, 0x8, P4 ;  /* 0x000000080000780c */ /* 0x040fe20002784270 */
[----:B------:R-:W-:Y:S01]  /*43f0*/  @P2 STG.E desc[UR36][R4.64+0x44], R33 ;  /* 0x0000442104002986 */ /* 0x000fe2000c101924 */
[C---:B------:R-:W-:Y:S02]  /*4400*/  ISETP.GT.AND P2, PT, R0.reuse, RZ, P1 ;  /* 0x000000ff0000720c */ /* 0x040fe40000f44270 */
[C---:B------:R-:W-:Y:S01]  /*4410*/  ISETP.GT.AND P1, PT, R0.reuse, 0x8, P1 ;  /* 0x000000080000780c */ /* 0x040fe20000f24270 */
[----:B------:R1:W-:Y:S01]  /*4420*/  @P3 STG.E desc[UR36][R6.64+0x40], R11 ;  /* 0x0000400b06003986 */ /* 0x0003e2000c101924 */
[----:B------:R-:W-:Y:S02]  /*4430*/  ISETP.GT.AND P3, PT, R0, RZ, P0 ;  /* 0x000000ff0000720c */ /* 0x000fe40000764270 */
[----:B------:R-:W-:Y:S01]  /*4440*/  F2FP.TF32.F32.PACK_B R35, R35 ;  /* 0x00000023ff23723e */ /* 0x000fe200024050ff */
[----:B0-----:R-:W-:Y:S01]  /*4450*/  FMUL R3, R36, R57 ;  /* 0x0000003924037220 */ /* 0x001fe20000400000 */
[----:B------:R-:W-:-:S02]  /*4460*/  F2FP.TF32.F32.PACK_B R37, R37 ;  /* 0x00000025ff25723e */ /* 0x000fc400024050ff */
[----:B------:R-:W-:Y:S01]  /*4470*/  F2FP.TF32.F32.PACK_B R9, R9 ;  /* 0x00000009ff09723e */ /* 0x000fe200024050ff */
[----:B------:R-:W-:Y:S01]  /*4480*/  @P4 STG.E desc[UR36][R6.64+0x44], R35 ;  /* 0x0000442306004986 */ /* 0x000fe2000c101924 */
[----:B------:R-:W-:Y:S02]  /*4490*/  F2FP.TF32.F32.PACK_B R3, R3 ;  /* 0x00000003ff03723e */ /* 0x000fe400024050ff */
[----:B------:R-:W-:Y:S01]  /*44a0*/  F2FP.TF32.F32.PACK_B R39, R39 ;  /* 0x00000027ff27723e */ /* 0x000fe200024050ff */
[----:B-1----:R-:W-:Y:S01]  /*44b0*/  FMUL R11, R42, R57 ;  /* 0x000000392a0b7220 */ /* 0x002fe20000400000 */
[----:B------:R-:W-:Y:S01]  /*44c0*/  F2FP.TF32.F32.PACK_B R41, R41 ;  /* 0x00000029ff29723e */ /* 0x000fe200024050ff */
[----:B------:R0:W-:Y:S01]  /*44d0*/  @P2 STG.E desc[UR36][R4.64+0x60], R3 ;  /* 0x0000600304002986 */ /* 0x0001e2000c101924 */
[----:B------:R-:W-:Y:S02]  /*44e0*/  ISETP.GT.AND P2, PT, R22, 0x20, PT ;  /* 0x000000201600780c */ /* 0x000fe40003f44270 */
[----:B------:R-:W-:Y:S01]  /*44f0*/  F2FP.TF32.F32.PACK_B R11, R11 ;  /* 0x0000000bff0b723e */ /* 0x000fe200024050ff */
[----:B------:R-:W-:Y:S01]  /*4500*/  @P3 STG.E desc[UR36][R4.64+0x64], R37 ;  /* 0x0000642504003986 */ /* 0x000fe2000c101924 */
[----:B------:R-:W-:-:S02]  /*4510*/  ISETP.GT.AND P3, PT, R0, 0x8, P0 ;  /* 0x000000080000780c */ /* 0x000fc40000764270 */
[----:B------:R-:W-:Y:S01]  /*4520*/  ISETP.GT.AND P0, PT, R22, 0x21, PT ;  /* 0x000000211600780c */ /* 0x000fe20003f04270 */
[----:B------:R1:W-:Y:S01]  /*4530*/  @P1 STG.E desc[UR36][R6.64+0x60], R9 ;  /* 0x0000600906001986 */ /* 0x0003e2000c101924 */
[C---:B------:R-:W-:Y:S02]  /*4540*/  ISETP.GT.AND P4, PT, R0.reuse, RZ, P2 ;  /* 0x000000ff0000720c */ /* 0x040fe40001784270 */
[----:B------:R-:W-:Y:S01]  /*4550*/  ISETP.GT.AND P1, PT, R0, RZ, P0 ;  /* 0x000000ff0000720c */ /* 0x000fe20000724270 */
[----:B0-----:R-:W-:Y:S01]  /*4560*/  FMUL R3, R40, R57 ;  /* 0x0000003928037220 */ /* 0x001fe20000400000 */
[C---:B------:R-:W-:Y:S02]  /*4570*/  ISETP.GT.AND P2, PT, R0.reuse, 0x8, P2 ;  /* 0x000000080000780c */ /* 0x040fe40001744270 */
[----:B------:R-:W-:Y:S02]  /*4580*/  F2FP.TF32.F32.PACK_B R43, R43 ;  /* 0x0000002bff2b723e */ /* 0x000fe400024050ff */
[----:B------:R-:W-:Y:S01]  /*4590*/  F2FP.TF32.F32.PACK_B R3, R3 ;  /* 0x00000003ff03723e */ /* 0x000fe200024050ff */
[----:B------:R-:W-:Y:S01]  /*45a0*/  @P3 STG.E desc[UR36][R6.64+0x64], R39 ;  /* 0x0000642706003986 */ /* 0x000fe2000c101924 */
[----:B------:R-:W-:Y:S01]  /*45b0*/  ISETP.GT.AND P3, PT, R0, 0x8, P0 ;  /* 0x000000080000780c */ /* 0x000fe20000764270 */
[----:B-1----:R-:W-:Y:S01]  /*45c0*/  FMUL R9, R46, R57 ;  /* 0x000000392e097220 */ /* 0x002fe20000400000 */
[----:B------:R-:W-:Y:S01]  /*45d0*/  ISETP.GT.AND P0, PT, R22, 0x29, PT ;  /* 0x000000291600780c */ /* 0x000fe20003f04270 */
[----:B------:R0:W-:Y:S01]  /*45e0*/  @P4 STG.E desc[UR36][R4.64+0x80], R3 ;  /* 0x0000800304004986 */ /* 0x0001e2000c101924 */
[----:B------:R-:W-:-:S02]  /*45f0*/  F2FP.TF32.F32.PACK_B R45, R45 ;  /* 0x0000002dff2d723e */ /* 0x000fc400024050ff */
[----:B------:R-:W-:Y:S01]  /*4600*/  F2FP.TF32.F32.PACK_B R9, R9 ;  /* 0x00000009ff09723e */ /* 0x000fe200024050ff */
[----:B------:R-:W-:Y:S01]  /*4610*/  @P1 STG.E desc[UR36][R4.64+0x84], R41 ;  /* 0x0000842904001986 */ /* 0x000fe2000c101924 */
[----:B------:R-:W-:Y:S02]  /*4620*/  ISETP.GT.AND P1, PT, R22, 0x28, PT ;  /* 0x000000281600780c */ /* 0x000fe40003f24270 */
[----:B------:R-:W-:Y:S01]  /*4630*/  F2FP.TF32.F32.PACK_B R47, R47 ;  /* 0x0000002fff2f723e */ /* 0x000fe200024050ff */
[----:B------:R1:W-:Y:S01]  /*4640*/  @P2 STG.E desc[UR36][R6.64+0x80], R11 ;  /* 0x0000800b06002986 */ /* 0x0003e2000c101924 */
[C---:B------:R-:W-:Y:S02]  /*4650*/  ISETP.GT.AND P4, PT, R0.reuse, RZ, P1 ;  /* 0x000000ff0000720c */ /* 0x040fe40000f84270 */
[----:B------:R-:W-:Y:S01]  /*4660*/  ISETP.GT.AND P2, PT, R0, RZ, P0 ;  /* 0x000000ff0000720c */ /* 0x000fe20000744270 */
[----:B0-----:R-:W-:Y:S01]  /*4670*/  FMUL R3, R44, R57 ;  /* 0x000000392c037220 */ /* 0x001fe20000400000 */
[C---:B------:R-:W-:Y:S01]  /*4680*/  ISETP.GT.AND P1, PT, R0.reuse, 0x8, P1 ;  /* 0x000000080000780c */ /* 0x040fe20000f24270 */
[----:B------:R-:W-:Y:S01]  /*4690*/  @P3 STG.E desc[UR36][R6.64+0x84], R43 ;  /* 0x0000842b06003986 */ /* 0x000fe2000c101924 */
[----:B------:R-:W-:-:S02]  /*46a0*/  ISETP.GT.AND P0, PT, R0, 0x8, P0 ;  /* 0x000000080000780c */ /* 0x000fc40000704270 */
[----:B------:R-:W-:Y:S02]  /*46b0*/  F2FP.TF32.F32.PACK_B R3, R3 ;  /* 0x00000003ff03723e */ /* 0x000fe400024050ff */
[----:B------:R-:W-:Y:S01]  /*46c0*/  ISETP.GT.AND P3, PT, R22, 0x31, PT ;  /* 0x000000311600780c */ /* 0x000fe20003f64270 */
[----:B-1----:R-:W-:Y:S01]  /*46d0*/  FMUL R11, R48, R57 ;  /* 0x00000039300b7220 */ /* 0x002fe20000400000 */
[----:B------:R-:W-:Y:S01]  /*46e0*/  F2FP.TF32.F32.PACK_B R49, R49 ;  /* 0x00000031ff31723e */ /* 0x000fe200024050ff */
[----:B------:R0:W-:Y:S01]  /*46f0*/  @P4 STG.E desc[UR36][R4.64+0xa0], R3 ;  /* 0x0000a00304004986 */ /* 0x0001e2000c101924 */
[----:B------:R-:W-:Y:S02]  /*4700*/  F2FP.TF32.F32.PACK_B R51, R51 ;  /* 0x00000033ff33723e */ /* 0x000fe400024050ff */
[----:B------:R-:W-:Y:S01]  /*4710*/  F2FP.TF32.F32.PACK_B R11, R11 ;  /* 0x0000000bff0b723e */ /* 0x000fe200024050ff */
[----:B------:R-:W-:Y:S01]  /*4720*/  @P2 STG.E desc[UR36][R4.64+0xa4], R45 ;  /* 0x0000a42d04002986 */ /* 0x000fe2000c101924 */
[----:B------:R-:W-:-:S02]  /*4730*/  ISETP.GT.AND P2, PT, R22, 0x30, PT ;  /* 0x000000301600780c */ /* 0x000fc40003f44270 */
[----:B------:R-:W-:Y:S01]  /*4740*/  F2FP.TF32.F32.PACK_B R53, R53 ;  /* 0x00000035ff35723e */ /* 0x000fe200024050ff */
[----:B------:R1:W-:Y:S01]  /*4750*/  @P1 STG.E desc[UR36][R6.64+0xa0], R9 ;  /* 0x0000a00906001986 */ /* 0x0003e2000c101924 */
[C---:B------:R-:W-:Y:S02]  /*4760*/  ISETP.GT.AND P4, PT, R0.reuse, RZ, P2 ;  /* 0x000000ff0000720c */ /* 0x040fe40001784270 */
[----:B------:R-:W-:Y:S01]  /*4770*/  ISETP.GT.AND P1, PT, R0, RZ, P3 ;  /* 0x000000ff0000720c */ /* 0x000fe20001f24270 */
[----:B0-----:R-:W-:Y:S01]  /*4780*/  FMUL R3, R50, R57 ;  /* 0x0000003932037220 */ /* 0x001fe20000400000 */
[----:B------:R-:W-:Y:S01]  /*4790*/  ISETP.GT.AND P2, PT, R0, 0x8, P2 ;  /* 0x000000080000780c */ /* 0x000fe20001744270 */
[----:B------:R-:W-:Y:S01]  /*47a0*/  @P0 STG.E desc[UR36][R6.64+0xa4], R47 ;  /* 0x0000a42f06000986 */ /* 0x000fe2000c101924 */
[----:B------:R-:W-:Y:S02]  /*47b0*/  ISETP.GT.AND P0, PT, R22, 0x38, PT ;  /* 0x000000381600780c */ /* 0x000fe40003f04270 */
[----:B------:R-:W-:-:S02]  /*47c0*/  F2FP.TF32.F32.PACK_B R3, R3 ;  /* 0x00000003ff03723e */ /* 0x000fc400024050ff */
[----:B------:R-:W-:Y:S01]  /*47d0*/  ISETP.GT.AND P3, PT, R0, 0x8, P3 ;  /* 0x000000080000780c */ /* 0x000fe20001f64270 */
[----:B-1----:R-:W-:Y:S01]  /*47e0*/  FMUL R9, R52, R57 ;  /* 0x0000003934097220 */ /* 0x002fe20000400000 */
[----:B------:R-:W-:Y:S01]  /*47f0*/  F2FP.TF32.F32.PACK_B R55, R55 ;  /* 0x00000037ff37723e */ /* 0x000fe200024050ff */
[----:B------:R0:W-:Y:S01]  /*4800*/  @P4 STG.E desc[UR36][R4.64+0xc0], R11 ;  /* 0x0000c00b04004986 */ /* 0x0001e2000c101924 */
[----:B------:R-:W-:Y:S02]  /*4810*/  ISETP.GT.AND P4, PT, R22, 0x39, PT ;  /* 0x000000391600780c */ /* 0x000fe40003f84270 */
[----:B------:R-:W-:Y:S01]  /*4820*/  F2FP.TF32.F32.PACK_B R9, R9 ;  /* 0x00000009ff09723e */ /* 0x000fe200024050ff */
[----:B------:R-:W-:Y:S01]  /*4830*/  @P1 STG.E desc[UR36][R4.64+0xc4], R49 ;  /* 0x0000c43104001986 */ /* 0x000fe2000c101924 */
[C---:B------:R-:W-:Y:S02]  /*4840*/  ISETP.GT.AND P1, PT, R0.reuse, RZ, P0 ;  /* 0x000000ff0000720c */ /* 0x040fe40000724270 */
[C---:B------:R-:W-:Y:S01]  /*4850*/  ISETP.GT.AND P0, PT, R0.reuse, 0x8, P0 ;  /* 0x000000080000780c */ /* 0x040fe20000704270 */
[----:B------:R-:W-:Y:S01]  /*4860*/  @P2 STG.E desc[UR36][R6.64+0xc0], R3 ;  /* 0x0000c00306002986 */ /* 0x000fe2000c101924 */
[----:B------:R-:W-:-:S02]  /*4870*/  ISETP.GT.AND P2, PT, R0, RZ, P4 ;  /* 0x000000ff0000720c */ /* 0x000fc40002744270 */
[----:B------:R-:W-:Y:S01]  /*4880*/  ISETP.GT.AND P4, PT, R0, 0x8, P4 ;  /* 0x000000080000780c */ /* 0x000fe20002784270 */
[----:B0-----:R-:W-:Y:S01]  /*4890*/  FMUL R11, R54, R57 ;  /* 0x00000039360b7220 */ /* 0x001fe20000400000 */
[----:B------:R-:W-:Y:S04]  /*48a0*/  @P3 STG.E desc[UR36][R6.64+0xc4], R51 ;  /* 0x0000c43306003986 */ /* 0x000fe8000c101924 */
[----:B------:R-:W-:Y:S01]  /*48b0*/  F2FP.TF32.F32.PACK_B R11, R11 ;  /* 0x0000000bff0b723e */ /* 0x000fe200024050ff */
[----:B------:R-:W-:Y:S04]  /*48c0*/  @P1 STG.E desc[UR36][R4.64+0xe0], R9 ;  /* 0x0000e00904001986 */ /* 0x000fe8000c101924 */
[----:B------:R0:W-:Y:S02]  /*48d0*/  @P2 STG.E desc[UR36][R4.64+0xe4], R53 ;  /* 0x0000e43504002986 */ /* 0x0001e4000c101924 */
[----:B0-----:R-:W-:-:S02]  /*48e0*/  @P0 IMAD.MOV.U32 R4, RZ, RZ, R6 ;  /* 0x000000ffff040224 */ /* 0x001fc400078e0006 */
[----:B------:R-:W-:-:S05]  /*48f0*/  @P0 IMAD.MOV.U32 R5, RZ, RZ, R7 ;  /* 0x000000ffff050224 */ /* 0x000fca00078e0007 */
[----:B------:R0:W-:Y:S04]  /*4900*/  @P0 STG.E desc[UR36][R4.64+0xe0], R11 ;  /* 0x0000e00b04000986 */ /* 0x0001e8000c101924 */
[----:B------:R0:W-:Y:S02]  /*4910*/  @P4 STG.E desc[UR36][R6.64+0xe4], R55 ;  /* 0x0000e43706004986 */ /* 0x0001e4000c101924 */
.L_x_100:
[----:B------:R-:W-:Y:S05]  /*4920*/  BSYNC B0 ;  /* 0x0000000000007941 */ /* 0x000fea0003800000 */
.L_x_38:
[----:B0-----:R-:W3:Y:S01]  /*4930*/  LDL.64 R4, [R1] ;  /* 0x0000000001047983 */ /* 0x001ee20000100a00 */
[----:B------:R-:W-:Y:S01]  /*4940*/  ULDC.64 UR4, c[0x0][0x650] ;  /* 0x0001940000047ab9 */ /* 0x000fe20000000a00 */
[----:B------:R-:W-:Y:S02]  /*4950*/  IMAD.U32 R0, RZ, RZ, UR44 ;  /* 0x0000002cff007e24 */ /* 0x000fe4000f8e00ff */
[----:B------:R-:W-:Y:S02]  /*4960*/  IMAD.MOV.U32 R22, RZ, RZ, -0x1 ;  /* 0xffffffffff167424 */ /* 0x000fe400078e00ff */
[----:B------:R0:W-:Y:S01]  /*4970*/  SYNCS.ARRIVE.TRANS64.A1T0 RZ, [R0+UR48], RZ ;  /* 0x000000ff00ff79a7 */ /* 0x0001e20008100030 */
[----:B-----5:R-:W-:Y:S02]  /*4980*/  IMAD.MOV.U32 R18, RZ, RZ, -0x1 ;  /* 0xffffffffff127424 */ /* 0x020fe400078e00ff */
[----:B--2---:R-:W-:Y:S01]  /*4990*/  IMAD.MOV.U32 R19, RZ, RZ, -0x1 ;  /* 0xffffffffff137424 */ /* 0x004fe200078e00ff */
[----:B0-----:R-:W-:-:S02]  /*49a0*/  PRMT R0, RZ, 0x7610, R0 ;  /* 0x00007610ff007816 */ /* 0x001fc40000000000 */
[----:B---3--:R-:W-:-:S05]  /*49b0*/  LEA R16, P0, R4, R16, 0x1 ;  /* 0x0000001004107211 */ /* 0x008fca00078008ff */
[----:B------:R-:W-:Y:S01]  /*49c0*/  IMAD.X R17, R66, 0x1, R17, P0 ;  /* 0x0000000142117824 */ /* 0x000fe200000e0611 */
[----:B------:R-:W-:-:S04]  /*49d0*/  ISETP.GE.U32.AND P0, PT, R16, UR4, PT ;  /* 0x0000000410007c0c */ /* 0x000fc8000bf06070 */
[----:B------:R-:W-:-:S13]  /*49e0*/  ISETP.GE.U32.AND.EX P0, PT, R17, UR5, PT, P0 ;  /* 0x0000000511007c0c */ /* 0x000fda000bf06100 */
[----:B------:R-:W-:Y:S05]  /*49f0*/  @P0 BRA `(.L_x_101) ;  /* 0x00000004004c0947 */ /* 0x000fea0003800000 */
[----:B----4-:R-:W0:Y:S01]  /*4a00*/  LDC.64 R10, c[0x0][0x628] ;  /* 0x00018a00ff0a7b82 */ /* 0x010e220000000a00 */
[----:B------:R-:W2:Y:S01]  /*4a10*/  S2R R12, SR_CTAID.X ;  /* 0x00000000000c7919 */ /* 0x000ea20000002500 */
[----:B-1----:R-:W-:Y:S02]  /*4a20*/  IMAD.MOV.U32 R8, RZ, RZ, R16 ;  /* 0x000000ffff087224 */ /* 0x002fe400078e0010 */
[----:B------:R-:W-:Y:S01]  /*4a30*/  IMAD.MOV.U32 R9, RZ, RZ, R17 ;  /* 0x000000ffff097224 */ /* 0x000fe200078e0011 */
[----:B------:R-:W1:Y:S03]  /*4a40*/  S2R R18, SR_CTAID.Y ;  /* 0x0000000000127919 */ /* 0x000e660000002600 */
[----:B------:R-:W3:Y:S08]  /*4a50*/  LDC R0, c[0x0][0x630] ;  /* 0x00018c00ff007b82 */ /* 0x000ef00000000800 */
[----:B------:R-:W4:Y:S01]  /*4a60*/  LDC.64 R14, c[0x0][0x620] ;  /* 0x00018800ff0e7b82 */ /* 0x000f220000000a00 */
[----:B0-----:R-:W-:-:S04]  /*4a70*/  ISETP.NE.U32.AND P0, PT, R10, RZ, PT ;  /* 0x000000ff0a00720c */ /* 0x001fc80003f05070 */
[----:B------:R-:W-:-:S13]  /*4a80*/  ISETP.NE.AND.EX P0, PT, R11, RZ, PT, P0 ;  /* 0x000000ff0b00720c */ /* 0x000fda0003f05300 */
[----:B-1234-:R-:W-:Y:S05]  /*4a90*/  @!P0 BRA `(.L_x_102) ;  /* 0x0000000000288947 */ /* 0x01efea0003800000 */
[----:B------:R-:W0:Y:S02]  /*4aa0*/  LDC R3, c[0x0][0x634] ;  /* 0x00018d00ff037b82 */ /* 0x000e240000000800 */
[----:B0-----:R-:W-:-:S05]  /*4ab0*/  IADD3 R3, P0, R16, R3, RZ ;  /* 0x0000000310037210 */ /* 0x001fca0007f1e0ff */
        /* <DEDUP_REMOVED lines=8> */
.L_x_102:
[-CC-:B------:R-:W-:Y:S01]  /*4b40*/  SHF.R.U64 R19, R8, R0.reuse, R9.reuse ;  /* 0x0000000008137219 */ /* 0x180fe20000001209 */
[----:B------:R-:W0:Y:S01]  /*4b50*/  LDC.64 R26, c[0x0][0x640] ;  /* 0x00019000ff1a7b82 */ /* 0x000e220000000a00 */
[----:B------:R-:W-:Y:S01]  /*4b60*/  SHF.R.U32.HI R0, RZ, R0, R9 ;  /* 0x00000000ff007219 */ /* 0x000fe20000011609 */
[----:B------:R-:W-:Y:S01]  /*4b70*/  ULDC UR4, c[0x0][0x150] ;  /* 0x0000540000047ab9 */ /* 0x000fe20000000800 */
[----:B------:R-:W-:Y:S02]  /*4b80*/  IADD3 R3, P0, RZ, -R19, RZ ;  /* 0x80000013ff037210 */ /* 0x000fe40007f1e0ff */
[----:B------:R-:W-:-:S03]  /*4b90*/  I2FP.F32.U32 R7, R12 ;  /* 0x0000000c00077245 */ /* 0x000fc60000201000 */
[----:B------:R-:W1:Y:S01]  /*4ba0*/  LDC R6, c[0x0][0x618] ;  /* 0x00018600ff067b82 */ /* 0x000e620000000800 */
[----:B------:R-:W-:Y:S02]  /*4bb0*/  IMAD.X R5, RZ, RZ, ~R0, P0 ;  /* 0x000000ffff057224 */ /* 0x000fe400000e0e00 */
[----:B------:R-:W-:Y:S01]  /*4bc0*/  FMUL R7, R7, UR4 ;  /* 0x0000000407077c20 */ /* 0x000fe20008400000 */
[----:B------:R-:W-:Y:S01]  /*4bd0*/  ULDC UR4, c[0x0][0x154] ;  /* 0x0000550000047ab9 */ /* 0x000fe20000000800 */
[-C--:B------:R-:W-:Y:S02]  /*4be0*/  IMAD R0, R5, R14.reuse, RZ ;  /* 0x0000000e05007224 */ /* 0x080fe400078e02ff */
[C---:B------:R-:W-:Y:S01]  /*4bf0*/  IMAD.WIDE.U32 R4, R3.reuse, R14, R16 ;  /* 0x0000000e03047225 */ /* 0x040fe200078e0010 */
[----:B------:R-:W2:Y:S01]  /*4c00*/  LDC R11, c[0x0][0x608] ;  /* 0x00018200ff0b7b82 */ /* 0x000ea20000000800 */
[----:B------:R-:W3:Y:S02]  /*4c10*/  F2I.U32.TRUNC.NTZ R7, R7 ;  /* 0x0000000700077305 */ /* 0x000ee4000020f000 */
[----:B------:R-:W-:-:S04]  /*4c20*/  IMAD R3, R3, R15, R0 ;  /* 0x0000000f03037224 */ /* 0x000fc800078e0200 */
[----:B------:R-:W-:Y:S01]  /*4c30*/  IMAD.IADD R3, R5, 0x1, R3 ;  /* 0x0000000105037824 */ /* 0x000fe200078e0203 */
[----:B------:R-:W4:Y:S01]  /*4c40*/  LDC R8, c[0x0][0x658] ;  /* 0x00019600ff087b82 */ /* 0x000f220000000800 */
[----:B------:R-:W-:Y:S02]  /*4c50*/  I2FP.F32.U32 R5, R18 ;  /* 0x0000001200057245 */ /* 0x000fe40000201000 */
[----:B0-----:R-:W-:-:S04]  /*4c60*/  ISETP.NE.U32.AND P0, PT, R26, RZ, PT ;  /* 0x000000ff1a00720c */ /* 0x001fc80003f05070 */
[----:B------:R-:W-:Y:S01]  /*4c70*/  ISETP.NE.AND.EX P0, PT, R27, RZ, PT, P0 ;  /* 0x000000ff1b00720c */ /* 0x000fe20003f05300 */
[----:B------:R-:W0:Y:S01]  /*4c80*/  LDC R9, c[0x0][0x144] ;  /* 0x00005100ff097b82 */ /* 0x000e220000000800 */
[-C--:B-1----:R-:W-:Y:S01]  /*4c90*/  SHF.R.U32.HI R0, RZ, R6.reuse, R3 ;  /* 0x00000006ff007219 */ /* 0x082fe20000011603 */
[----:B---3--:R-:W-:Y:S01]  /*4ca0*/  IMAD.MOV R7, RZ, RZ, -R7 ;  /* 0x000000ffff077224 */ /* 0x008fe200078e0a07 */
[----:B------:R-:W-:Y:S01]  /*4cb0*/  SHF.R.U64 R13, R4, R6, R3 ;  /* 0x00000006040d7219 */ /* 0x000fe20000001203 */
[----:B------:R-:W-:-:S04]  /*4cc0*/  FMUL R6, R5, UR4 ;  /* 0x0000000405067c20 */ /* 0x000fc80008400000 */
[----:B------:R-:W1:Y:S01]  /*4cd0*/  LDC R21, c[0x0][0x148] ;  /* 0x00005200ff157b82 */ /* 0x000e620000000800 */
[-CC-:B--2---:R-:W-:Y:S02]  /*4ce0*/  SHF.R.U64 R10, R13, R11.reuse, R0.reuse ;  /* 0x0000000b0d0a7219 */ /* 0x184fe40000001200 */
[----:B------:R-:W-:Y:S02]  /*4cf0*/  SHF.R.U32.HI R3, RZ, R11, R0 ;  /* 0x0000000bff037219 */ /* 0x000fe40000011600 */
[----:B------:R2:W3:Y:S03]  /*4d00*/  F2I.U32.TRUNC.NTZ R0, R6 ;  /* 0x0000000600007305 */ /* 0x0004e6000020f000 */
[----:B------:R-:W1:Y:S01]  /*4d10*/  LDC R14, c[0x0][0x648] ;  /* 0x00019200ff0e7b82 */ /* 0x000e620000000800 */
[-CC-:B----4-:R-:W-:Y:S02]  /*4d20*/  SHF.R.U64 R15, R10, R8.reuse, R3.reuse ;  /* 0x000000080a0f7219 */ /* 0x190fe40000001203 */
[----:B------:R-:W-:-:S03]  /*4d30*/  SHF.R.U32.HI R5, RZ, R8, R3 ;  /* 0x00000008ff057219 */ /* 0x000fc60000011603 */
[----:B------:R-:W-:Y:S02]  /*4d40*/  IMAD.MOV.U32 R4, RZ, RZ, R15 ;  /* 0x000000ffff047224 */ /* 0x000fe400078e000f */
[----:B------:R-:W4:Y:S01]  /*4d50*/  LDC R20, c[0x0][0x638] ;  /* 0x00018e00ff147b82 */ /* 0x000f220000000800 */
[----:B0-----:R-:W-:-:S07]  /*4d60*/  IMAD R25, R9, R7, R12 ;  /* 0x0000000709197224 */ /* 0x001fce00078e020c */
[----:B------:R-:W0:Y:S08]  /*4d70*/  LDC R24, c[0x0][0x610] ;  /* 0x00018400ff187b82 */ /* 0x000e300000000800 */
[----:B------:R-:W0:Y:S01]  /*4d80*/  LDC R28, c[0x0][0x600] ;  /* 0x00018000ff1c7b82 */ /* 0x000e220000000800 */
[----:B--23--:R-:W-:Y:S05]  /*4d90*/  @!P0 BRA `(.L_x_103) ;  /* 0x0000000000288947 */ /* 0x00cfea0003800000 */
        /* <DEDUP_REMOVED lines=10> */
.L_x_103:
[----:B------:R-:W-:Y:S02]  /*4e40*/  ISETP.NE.AND P0, PT, R2, 0x1, PT ;  /* 0x000000010200780c */ /* 0x000fe40003f05270 */
[----:B-1----:R-:W-:Y:S01]  /*4e50*/  SHF.R.U64 R3, R4, R14, R5 ;  /* 0x0000000e04037219 */ /* 0x002fe20000001205 */
[----:B------:R-:W-:Y:S01]  /*4e60*/  IMAD.MOV R5, RZ, RZ, -R0 ;  /* 0x000000ffff057224 */ /* 0x000fe200078e0a00 */
[----:B------:R-:W-:-:S03]  /*4e70*/  LOP3.LUT R0, R10, R69, RZ, 0xc0, !PT ;  /* 0x000000450a007212 */ /* 0x000fc600078ec0ff */
[----:B------:R-:W-:Y:S02]  /*4e80*/  IMAD.MOV R4, RZ, RZ, -R3 ;  /* 0x000000ffff047224 */ /* 0x000fe400078e0a03 */
[----:B------:R-:W-:Y:S01]  /*4e90*/  IMAD R22, R65, R3, R0 ;  /* 0x0000000341167224 */ /* 0x000fe200078e0200 */
[----:B------:R-:W-:Y:S01]  /*4ea0*/  LOP3.LUT R3, R13, R68, RZ, 0xc0, !PT ;  /* 0x000000440d037212 */ /* 0x000fe200078ec0ff */
[----:B----4-:R-:W-:Y:S02]  /*4eb0*/  IMAD R0, R4, R20, R15 ;  /* 0x0000001404007224 */ /* 0x010fe400078e020f */
[----:B------:R-:W-:Y:S02]  /*4ec0*/  @P0 IMAD R25, R21, R5, R18 ;  /* 0x0000000515190224 */ /* 0x000fe400078e0212 */
[----:B0-----:R-:W-:Y:S02]  /*4ed0*/  IMAD R3, R0, R28, R3 ;  /* 0x0000001c00037224 */ /* 0x001fe400078e0203 */
[----:B------:R-:W-:-:S02]  /*4ee0*/  IMAD R22, R22, R24, R25 ;  /* 0x0000001816167224 */ /* 0x000fc400078e0219 */
[----:B------:R-:W-:-:S03]  /*4ef0*/  IMAD.MOV.U32 R4, RZ, RZ, 0x1 ;  /* 0x00000001ff047424 */ /* 0x000fc600078e00ff */
[----:B------:R-:W-:Y:S02]  /*4f00*/  SEL R18, R3, R22, !P0 ;  /* 0x0000001603127207 */ /* 0x000fe40004000000 */
[----:B------:R-:W-:Y:S02]  /*4f10*/  PRMT R0, R4, 0x7610, R0 ;  /* 0x0000761004007816 */ /* 0x000fe40000000000 */
[----:B------:R-:W-:-:S07]  /*4f20*/  SEL R22, R22, R3, !P0 ;  /* 0x0000000316167207 */ /* 0x000fce0004000000 */
.L_x_101:
[----:B------:R-:W-:Y:S01]  /*4f30*/  UIMAD.WIDE.U32 UR4, UR38, 0x24924925, URZ ;  /* 0x24924925260478a5 */ /* 0x000fe2000f8e003f */
[----:B------:R-:W-:Y:S02]  /*4f40*/  LOP3.LUT P0, RZ, R0, 0xff, RZ, 0xc0, !PT ;  /* 0x000000ff00ff7812 */ /* 0x000fe4000780c0ff */
[----:B------:R-:W-:Y:S01]  /*4f50*/  LOP3.LUT R75, R75, 0x1, RZ, 0x3c, !PT ;  /* 0x000000014b4b7812 */ /* 0x000fe200078e3cff */
[----:B------:R-:W-:-:S04]  /*4f60*/  UIADD3 UR4, UR38, -UR5, URZ ;  /* 0x8000000526047290 */ /* 0x000fc8000fffe03f */
[----:B------:R-:W-:-:S04]  /*4f70*/  ULEA.HI UR4, UR4, UR5, URZ, 0x1f ;  /* 0x0000000504047291 */ /* 0x000fc8000f8ff83f */
[----:B------:R-:W-:-:S04]  /*4f80*/  USHF.R.U32.HI UR4, URZ, 0x2, UR4 ;  /* 0x000000023f047899 */ /* 0x000fc80008011604 */
[----:B------:R-:W-:Y:S01]  /*4f90*/  UIMAD UR38, UR4, -0x7, UR38 ;  /* 0xfffffff9042678a4 */ /* 0x000fe2000f8e0226 */
[----:B------:R-:W-:Y:S11]  /*4fa0*/  @P0 BRA `(.L_x_104) ;  /* 0xffffffc800180947 */ /* 0x000ff6000383ffff */
[----:B------:R-:W-:Y:S05]  /*4fb0*/  EXIT ;  /* 0x000000000000794d */ /* 0x000fea0003800000 */
.L_x_17:
[----:B------:R-:W-:-:S08]  /*4fc0*/  ISETP.NE.AND P0, PT, R14, RZ, PT ;  /* 0x000000ff0e00720c */ /* 0x000fd00003f05270 */
[----:B0-----:R-:W0:-:S00]  /*4fd0*/  USETMAXREG.DEALLOC.CTAPOOL 0x28 ;  /* 0x00000028000079c8 */ /* 0x001e0000080e0500 */
[----:B------:R-:W-:Y:S05]  /*4fe0*/  @P0 EXIT ;  /* 0x000000000000094d */ /* 0x000fea0003800000 */
[----:B0-----:R-:W-:Y:S01]  /*4ff0*/  LOP3.LUT P0, RZ, R3, 0xff, RZ, 0xc0, !PT ;  /* 0x000000ff03ff7812 */ /* 0x001fe2000780c0ff */
[----:B------:R-:W-:Y:S02]  /*5000*/  IMAD.MOV.U32 R3, RZ, RZ, 0x1 ;  /* 0x00000001ff037424 */ /* 0x000fe400078e00ff */
[----:B------:R-:W-:-:S10]  /*5010*/  IMAD.MOV.U32 R8, RZ, RZ, RZ ;  /* 0x000000ffff087224 */ /* 0x000fd400078e00ff */
[----:B------:R-:W-:Y:S05]  /*5020*/  @!P0 BRA `(.L_x_105) ;  /* 0x0000000c00608947 */ /* 0x000fea0003800000 */
[----:B------:R-:W0:Y:S01]  /*5030*/  S2UR UR8, SR_CgaCtaId ;  /* 0x00000000000879c3 */ /* 0x000e220000008800 */
[----:B------:R-:W-:Y:S01]  /*5040*/  LOP3.LUT P0, RZ, R4, 0x1f, RZ, 0xc0, !PT ;  /* 0x0000001f04ff7812 */ /* 0x000fe2000780c0ff */
[----:B------:R-:W-:Y:S01]  /*5050*/  ULDC UR5, c[0x0][0x658] ;  /* 0x0001960000057ab9 */ /* 0x000fe20000000800 */
[----:B------:R-:W-:Y:S01]  /*5060*/  UMOV UR6, 0xffffffff ;  /* 0xffffffff00067882 */ /* 0x000fe20000000000 */
[----:B------:R-:W-:Y:S01]  /*5070*/  BSSY B0, `(.L_x_105) ;  /* 0x00000d3000007945 */ /* 0x000fe20003800000 */
[----:B------:R-:W-:Y:S01]  /*5080*/  USHF.L.U32 UR6, UR6, UR5, URZ ;  /* 0x0000000506067299 */ /* 0x000fe2000800063f */
[C---:B------:R-:W-:Y:S01]  /*5090*/  ISETP.NE.AND P2, PT, R5.reuse, RZ, PT ;  /* 0x000000ff0500720c */ /* 0x040fe20003f45270 */
[----:B------:R-:W-:Y:S01]  /*50a0*/  IMAD.MOV.U32 R10, RZ, RZ, 0x1 ;  /* 0x00000001ff0a7424 */ /* 0x000fe200078e00ff */
[----:B------:R-:W-:Y:S01]  /*50b0*/  ISETP.NE.OR P0, PT, R5, RZ, !P0 ;  /* 0x000000ff0500720c */ /* 0x000fe20004705670 */
[----:B------:R-:W-:Y:S01]  /*50c0*/  IMAD.MOV.U32 R3, RZ, RZ, 0x1 ;  /* 0x00000001ff037424 */ /* 0x000fe200078e00ff */
[----:B------:R-:W-:Y:S01]  /*50d0*/  LOP3.LUT R9, R23, 0x2, RZ, 0xfc, !PT ;  /* 0x0000000217097812 */ /* 0x000fe200078efcff */
[----:B------:R-:W-:Y:S01]  /*50e0*/  IMAD.MOV.U32 R8, RZ, RZ, RZ ;  /* 0x000000ffff087224 */ /* 0x000fe200078e00ff */
[----:B------:R-:W-:Y:S01]  /*50f0*/  ULDC UR4, c[0x0][0x600] ;  /* 0x0001800000047ab9 */ /* 0x000fe20000000800 */
[----:B------:R-:W-:Y:S01]  /*5100*/  UMOV UR7, 0x1 ;  /* 0x0000000100077882 */ /* 0x000fe20000000000 */
[----:B------:R-:W-:-:S02]  /*5110*/  UIADD3 UR13, UR40, 0x1, URZ ;  /* 0x00000001280d7890 */ /* 0x000fc4000fffe03f */
[----:B------:R-:W-:Y:S02]  /*5120*/  UIADD3 UR4, UR4, -0x1, URZ ;  /* 0xffffffff04047890 */ /* 0x000fe4000fffe03f */
[----:B------:R-:W-:Y:S02]  /*5130*/  USHF.L.U32 UR5, UR7, UR5, URZ ;  /* 0x0000000507057299 */ /* 0x000fe4000800063f */
[----:B------:R-:W-:Y:S01]  /*5140*/  ULOP3.LUT UR6, URZ, UR6, URZ, 0x33, !UPT ;  /* 0x000000063f067292 */ /* 0x000fe2000f8e333f */
[----:B------:R-:W-:Y:S01]  /*5150*/  ULDC.64 UR30, c[0x0][0x198] ;  /* 0x00006600001e7ab9 */ /* 0x000fe20000000a00 */
[----:B0-----:R-:W-:-:S10]  /*5160*/  IMAD.U32 R11, RZ, RZ, UR8 ;  /* 0x00000008ff0b7e24 */ /* 0x001fd4000f8e00ff */
.L_x_117:
[----:B------:R-:W-:-:S03]  /*5170*/  UMOV UR7, 0xffffffff ;  /* 0xffffffff00077882 */ /* 0x000fc60000000000 */
[----:B------:R-:W-:Y:S05]  /*5180*/  BRA.DIV UR7, `(.L_x_106) ;  /* 0x0000001207907947 */ /* 0x000fea000b800000 */
[----:B------:R-:W-:-:S13]  /*5190*/  ELECT P6, URZ, PT ;  /* 0x00000000003f782f */ /* 0x000fda00038c0000 */
.L_x_133:
[----:B------:R-:W0:Y:S01]  /*51a0*/  LDC R4, c[0x0][0x28c] ;  /* 0x0000a300ff047b82 */ /* 0x000e220000000800 */
[----:B------:R-:W-:Y:S01]  /*51b0*/  BSSY B1, `(.L_x_107) ;  /* 0x0000048000017945 */ /* 0x000fe20003800000 */
[----:B0-----:R-:W-:-:S13]  /*51c0*/  ISETP.LT.OR P6, PT, R4, 0x1, !P6 ;  /* 0x000000010400780c */ /* 0x001fda00077c1670 */
[----:B------:R-:W-:Y:S05]  /*51d0*/  @P6 BRA `(.L_x_108) ;  /* 0x0000000400146947 */ /* 0x000fea0003800000 */
[----:B------:R-:W-:Y:S02]  /*51e0*/  IMAD R11, R22, 0x2, R11 ;  /* 0x00000002160b7824 */ /* 0x000fe400078e020b */
[----:B------:R-:W-:Y:S02]  /*51f0*/  IMAD.SHL.U32 R18, R18, 0x40, RZ ;  /* 0x0000004012127824 */ /* 0x000fe400078e00ff */
[----:B------:R-:W-:Y:S02]  /*5200*/  IMAD.MOV.U32 R15, RZ, RZ, RZ ;  /* 0x000000ffff0f7224 */ /* 0x000fe400078e00ff */
[----:B------:R-:W-:Y:S02]  /*5210*/  IMAD.U32 R20, RZ, RZ, UR13 ;  /* 0x0000000dff147e24 */ /* 0x000fe4000f8e00ff */
[----:B------:R-:W-:Y:S02]  /*5220*/  IMAD.MOV.U32 R4, RZ, RZ, R3 ;  /* 0x000000ffff047224 */ /* 0x000fe400078e0003 */
[----:B------:R-:W-:-:S02]  /*5230*/  IMAD.MOV.U32 R6, RZ, RZ, R8 ;  /* 0x000000ffff067224 */ /* 0x000fc400078e0008 */
[----:B------:R-:W-:-:S07]  /*5240*/  IMAD.SHL.U32 R12, R11, 0x20, RZ ;  /* 0x000000200b0c7824 */ /* 0x000fce00078e00ff */
.L_x_112:
[----:B------:R-:W0:Y:S01]  /*5250*/  S2UR UR7, SR_CgaCtaId ;  /* 0x00000000000779c3 */ /* 0x000e220000008800 */
[----:B------:R-:W-:Y:S02]  /*5260*/  MOV R14, 0x400 ;  /* 0x00000400000e7802 */ /* 0x000fe40000000f00 */
[----:B------:R-:W-:-:S05]  /*5270*/  SHF.L.U32 R5, R4, 0x1f, RZ ;  /* 0x0000001f04057819 */ /* 0x000fca00000006ff */
[----:B------:R-:W1:Y:S01]  /*5280*/  @!P2 LDC R7, c[0x0][0x500] ;  /* 0x00014000ff07ab82 */ /* 0x000e620000000800 */
[----:B0-----:R-:W-:-:S05]  /*5290*/  IMAD.U32 R11, RZ, RZ, UR7 ;  /* 0x00000007ff0b7e24 */ /* 0x001fca000f8e00ff */
[----:B------:R-:W-:-:S05]  /*52a0*/  LEA R13, R11, R14, 0x18 ;  /* 0x0000000e0b0d7211 */ /* 0x000fca00078ec0ff */
[----:B------:R-:W-:-:S04]  /*52b0*/  IMAD R14, R6, 0x8, R13 ;  /* 0x00000008060e7824 */ /* 0x000fc800078e020d */
[----:B------:R-:W0:Y:S02]  /*52c0*/  SYNCS.PHASECHK.TRANS64.TRYWAIT P1, [R14+URZ+0x38], R5 ;  /* 0x000038050e0075a7 */ /* 0x000e24000802017f */
[----:B01----:R-:W-:Y:S05]  /*52d0*/  @!P1 BRA `(.L_x_109) ;  /* 0x00000010005c9947 */ /* 0x003fea0003800000 */
.L_x_134:
[----:B0-----:R-:W-:Y:S01]  /*52e0*/  PRMT R5, R9, 0x9910, RZ ;  /* 0x0000991009057816 */ /* 0x001fe200000000ff */
[----:B------:R0:W-:Y:S03]  /*52f0*/  @!P2 SYNCS.ARRIVE.TRANS64 RZ, [R14+URZ], R7 ;  /* 0x000000070effa9a7 */ /* 0x0001e6000800003f */
[----:B------:R-:W-:-:S13]  /*5300*/  ISETP.NE.AND P1, PT, R5, 0x2, PT ;  /* 0x000000020500780c */ /* 0x000fda0003f25270 */
[----:B0-----:R-:W-:Y:S05]  /*5310*/  @P1 BRA `(.L_x_110) ;  /* 0x0000000000041947 */ /* 0x001fea0003800000 */
[----:B------:R-:W-:Y:S01]  /*5320*/  BPT.TRAP 0x1 ;  /* 0x000000040000795c */ /* 0x000fe20000300000 */
.L_x_110:
[----:B------:R-:W-:Y:S05]  /*5330*/  @P0 BRA `(.L_x_111) ;  /* 0x0000000000040947 */ /* 0x000fea0003800000 */
[----:B------:R-:W-:Y:S01]  /*5340*/  BPT.TRAP 0x1 ;  /* 0x000000040000795c */ /* 0x000fe20000300000 */
.L_x_111:
[----:B------:R-:W-:Y:S01]  /*5350*/  IMAD R5, R6, 0x4, R11 ;  /* 0x0000000406057824 */ /* 0x000fe200078e020b */
[----:B------:R-:W-:Y:S01]  /*5360*/  R2UR UR34, R15 ;  /* 0x000000000f2272ca */ /* 0x000fe200000e0000 */
[----:B------:R-:W-:Y:S01]  /*5370*/  VIADD R20, R20, 0xffffffff ;  /* 0xffffffff14147836 */ /* 0x000fe20000000000 */
[----:B------:R-:W-:Y:S01]  /*5380*/  R2UR UR33, R14 ;  /* 0x000000000e2172ca */ /* 0x000fe200000e0000 */
[----:B------:R-:W-:Y:S01]  /*5390*/  IMAD.SHL.U32 R5, R5, 0x400, RZ ;  /* 0x0000040005057824 */ /* 0x000fe200078e00ff */
[----:B------:R-:W-:Y:S01]  /*53a0*/  R2UR UR36, R19 ;  /* 0x00000000132472ca */ /* 0x000fe200000e0000 */
[----:B------:R-:W-:Y:S01]  /*53b0*/  UIADD3 UR14, UP0, UR30, 0xf0, URZ ;  /* 0x000000f01e0e7890 */ /* 0x000fe2000ff1e03f */
[----:B------:R-:W-:Y:S01]  /*53c0*/  R2UR UR35, R12 ;  /* 0x000000000c2372ca */ /* 0x000fe200000e0000 */
[--C-:B------:R-:W-:Y:S01]  /*53d0*/  IMAD R5, R5, 0x4, R13.reuse ;  /* 0x0000000405057824 */ /* 0x100fe200078e020d */
[----:B------:R-:W-:Y:S01]  /*53e0*/  R2UR UR19, R18 ;  /* 0x00000000121372ca */ /* 0x000fe200000e0000 */
[----:B------:R-:W-:Y:S01]  /*53f0*/  IMAD R13, R6, 0x4000, R13 ;  /* 0x00004000060d7824 */ /* 0x000fe200078e020d */
[----:B------:R-:W-:Y:S01]  /*5400*/  UIADD3 UR38, UP1, UR30, 0x1f0, URZ ;  /* 0x000001f01e267890 */ /* 0x000fe2000ff3e03f */
[----:B------:R-:W-:Y:S01]  /*5410*/  ISETP.GT.AND P3, PT, R20, 0x1, PT ;  /* 0x000000011400780c */ /* 0x000fe20003f64270 */
[----:B------:R-:W-:Y:S01]  /*5420*/  UIADD3.X UR15, URZ, UR31, URZ, UP0, !UPT ;  /* 0x0000001f3f0f7290 */ /* 0x000fe200087fe43f */
[----:B------:R-:W-:Y:S01]  /*5430*/  R2UR UR24, R5 ;  /* 0x00000000051872ca */ /* 0x000fe200000e0000 */
[----:B------:R-:W-:Y:S01]  /*5440*/  UIADD3 UR26, UR34, 0x20, URZ ;  /* 0x00000020221a7890 */ /* 0x000fe2000fffe03f */
[----:B------:R-:W-:Y:S01]  /*5450*/  R2UR UR8, R13 ;  /* 0x000000000d0872ca */ /* 0x000fe200000e0000 */
[----:B------:R-:W-:Y:S01]  /*5460*/  UIADD3.X UR39, URZ, UR31, URZ, UP1, !UPT ;  /* 0x0000001f3f277290 */ /* 0x000fe20008ffe43f */
[----:B------:R-:W-:Y:S01]  /*5470*/  VIADD R6, R6, 0x1 ;  /* 0x0000000106067836 */ /* 0x000fe20000000000 */
[----:B------:R-:W-:Y:S01]  /*5480*/  UMOV UR7, 0x30000 ;  /* 0x0003000000077882 */ /* 0x000fe20000000000 */
[----:B------:R-:W-:Y:S01]  /*5490*/  UMOV UR22, 0x0 ;  /* 0x0000000000167882 */ /* 0x000fe20000000000 */
[----:B------:R-:W-:Y:S01]  /*54a0*/  UMOV UR23, 0x10000000 ;  /* 0x1000000000177882 */ /* 0x000fe20000000000 */
[----:B------:R-:W-:Y:S01]  /*54b0*/  UMOV UR25, UR33 ;  /* 0x0000002100197c82 */ /* 0x000fe20008000000 */
[----:B------:R-:W-:Y:S01]  /*54c0*/  ISETP.NE.AND P1, PT, R6, 0x7, PT ;  /* 0x000000070600780c */ /* 0x000fe20003f25270 */
[----:B------:R-:W-:Y:S01]  /*54d0*/  UMOV UR28, UR36 ;  /* 0x00000024001c7c82 */ /* 0x000fe20008000000 */
[----:B------:R-:W-:Y:S01]  /*54e0*/  UMOV UR27, UR35 ;  /* 0x00000023001b7c82 */ /* 0x000fe20008000000 */
[----:B------:R-:W-:Y:S01]  /*54f0*/  UMOV UR17, UR33 ;  /* 0x0000002100117c82 */ /* 0x000fe20008000000 */
[----:B------:R-:W-:Y:S01]  /*5500*/  UIADD3 UR32, UR24, 0x180, URZ ;  /* 0x0000018018207890 */ /* 0x000fe2000fffe03f */
[----:B------:R-:W-:Y:S01]  /*5510*/  SEL R5, RZ, 0x1, P1 ;  /* 0x00000001ff057807 */ /* 0x000fe20000800000 */
[----:B------:R-:W-:Y:S01]  /*5520*/  UIADD3 UR24, UR24, 0x2180, URZ ;  /* 0x0000218018187890 */ /* 0x000fe2000fffe03f */
[----:B------:R-:W-:Y:S01]  /*5530*/  VIADD R15, R15, 0x40 ;  /* 0x000000400f0f7836 */ /* 0x000fe20000000000 */
[----:B------:R-:W-:Y:S01]  /*5540*/  UIADD3 UR16, UR8, 0x1c180, URZ ;  /* 0x0001c18008107890 */ /* 0x000fe2000fffe03f */
[----:B------:R-:W-:Y:S01]  /*5550*/  LOP3.LUT R4, R4, R5, RZ, 0x3c, !PT ;  /* 0x0000000504047212 */ /* 0x000fe200078e3cff */
[----:B------:R-:W-:Y:S01]  /*5560*/  UIADD3 UR8, UR8, 0x1e180, URZ ;  /* 0x0001e18008087890 */ /* 0x000fe2000fffe03f */
[----:B------:R-:W-:Y:S01]  /*5570*/  SEL R6, R6, RZ, P1 ;  /* 0x000000ff06067207 */ /* 0x000fe20000800000 */
[----:B------:R-:W-:Y:S01]  /*5580*/  UMOV UR18, UR34 ;  /* 0x0000002200127c82 */ /* 0x000fe20008000000 */
[----:B------:R-:W-:Y:S01]  /*5590*/  UMOV UR20, UR36 ;  /* 0x0000002400147c82 */ /* 0x000fe20008000000 */
[----:B------:R0:W-:Y:S01]  /*55a0*/  UTMALDG.3D.MULTICAST [UR32], [UR14], UR7, desc[UR22] ;  /* 0x000016200e0073b4 */ /* 0x0001e20008011807 */
[----:B------:R-:W-:Y:S01]  /*55b0*/  UMOV UR9, UR33 ;  /* 0x0000002100097c82 */ /* 0x000fe20008000000 */
[----:B------:R-:W-:Y:S01]  /*55c0*/  UMOV UR11, UR19 ;  /* 0x00000013000b7c82 */ /* 0x000fe20008000000 */
[----:B------:R-:W-:Y:S01]  /*55d0*/  UMOV UR12, UR36 ;  /* 0x00000024000c7c82 */ /* 0x000fe20008000000 */
[----:B------:R-:W-:Y:S01]  /*55e0*/  UMOV UR10, UR26 ;  /* 0x0000001a000a7c82 */ /* 0x000fe20008000000 */
[----:B------:R0:W-:Y:S01]  /*55f0*/  UTMALDG.3D.MULTICAST [UR24], [UR14], UR7, desc[UR22] ;  /* 0x000016180e0073b4 */ /* 0x0001e20008011807 */
[----:B------:R0:W-:Y:S01]  /*5600*/  UTMALDG.3D [UR16], [UR38], desc[UR22] ;  /* 0x00001610260075b4 */ /* 0x0001e20008011000 */
[----:B------:R0:W-:Y:S02]  /*5610*/  UTMALDG.3D [UR8], [UR38], desc[UR22] ;  /* 0x00001608260075b4 */ /* 0x0001e40008011000 */
[----:B0-----:R-:W-:Y:S05]  /*5620*/  @P3 BRA `(.L_x_112) ;  /* 0xfffffffc00083947 */ /* 0x001fea000383ffff */
.L_x_108:
[----:B------:R-:W-:Y:S05]  /*5630*/  BSYNC B1 ;  /* 0x0000000000017941 */ /* 0x000fea0003800000 */
.L_x_107:
[----:B------:R-:W3:Y:S01]  /*5640*/  LDL.64 R24, [R1] ;  /* 0x0000000001187983 */ /* 0x000ee20000100a00 */
[----:B------:R-:W-:Y:S01]  /*5650*/  LOP3.LUT P4, RZ, R10, 0xff, RZ, 0xc0, !PT ;  /* 0x000000ff0aff7812 */ /* 0x000fe2000788c0ff */
[----:B------:R-:W-:Y:S01]  /*5660*/  VIADD R13, R8, UR40 ;  /* 0x00000028080d7c36 */ /* 0x000fe20008000000 */
[----:B------:R-:W-:Y:S01]  /*5670*/  ULDC.64 UR8, c[0x0][0x650] ;  /* 0x0001940000087ab9 */ /* 0x000fe20000000a00 */
[----:B------:R-:W-:Y:S01]  /*5680*/  IMAD.U32 R7, RZ, RZ, UR40 ;  /* 0x00000028ff077e24 */ /* 0x000fe2000f8e00ff */
[----:B------:R-:W-:Y:S01]  /*5690*/  UISETP.GE.U32.AND UP0, UPT, UR40, 0x7, UPT ;  /* 0x000000072800788c */ /* 0x000fe2000bf06070 */
[C---:B------:R-:W-:Y:S01]  /*56a0*/  IMAD.WIDE.U32 R4, R13.reuse, 0x24924925, RZ ;  /* 0x249249250d047825 */ /* 0x040fe200078e00ff */
[----:B------:R-:W-:Y:S01]  /*56b0*/  ISETP.GT.U32.AND P1, PT, R13, 0x6, PT ;  /* 0x000000060d00780c */ /* 0x000fe20003f24070 */
[----:B------:R-:W-:Y:S01]  /*56c0*/  BSSY B1, `(.L_x_113) ;  /* 0x000006b000017945 */ /* 0x000fe20003800000 */
[----:B------:R-:W-:Y:S01]  /*56d0*/  PRMT R10, RZ, 0x7610, R10 ;  /* 0x00007610ff0a7816 */ /* 0x000fe2000000000a */
[----:B------:R-:W-:Y:S01]  /*56e0*/  IMAD.MOV.U32 R22, RZ, RZ, -0x1 ;  /* 0xffffffffff167424 */ /* 0x000fe200078e00ff */
[----:B------:R-:W-:Y:S01]  /*56f0*/  ISETP.LT.U32.AND P1, PT, R7, 0x7, P1 ;  /* 0x000000070700780c */ /* 0x000fe20000f21070 */
[----:B------:R-:W-:Y:S01]  /*5700*/  IMAD.IADD R7, R13, 0x1, -R5 ;  /* 0x000000010d077824 */ /* 0x000fe200078e0a05 */
[----:B------:R-:W-:Y:S01]  /*5710*/  PLOP3.LUT P3, PT, PT, PT, UP0, 0x80, 0x0 ;  /* 0x000000000000781c */ /* 0x000fe20003f6f008 */
[----:B------:R-:W0:Y:S01]  /*5720*/  @P4 S2R R11, SR_CgaCtaId ;  /* 0x00000000000b4919 */ /* 0x000e220000008800 */
[----:B------:R-:W-:Y:S01]  /*5730*/  SEL R4, RZ, 0x1, !P1 ;  /* 0x00000001ff047807 */ /* 0x000fe20004800000 */
[----:B------:R-:W-:Y:S01]  /*5740*/  IMAD.MOV.U32 R18, RZ, RZ, -0x1 ;  /* 0xffffffffff127424 */ /* 0x000fe200078e00ff */
[----:B------:R-:W-:Y:S01]  /*5750*/  @P4 MOV R6, 0x400 ;  /* 0x0000040000064802 */ /* 0x000fe20000000f00 */
[----:B------:R-:W-:Y:S01]  /*5760*/  IMAD.MOV.U32 R19, RZ, RZ, -0x1 ;  /* 0xffffffffff137424 */ /* 0x000fe200078e00ff */
[----:B------:R-:W-:-:S02]  /*5770*/  LEA.HI R7, R7, R5, RZ, 0x1f ;  /* 0x0000000507077211 */ /* 0x000fc400078ff8ff */
[----:B------:R-:W-:Y:S02]  /*5780*/  LOP3.LUT R3, R3, R4, RZ, 0x3c, !PT ;  /* 0x0000000403037212 */ /* 0x000fe400078e3cff */
[----:B------:R-:W-:Y:S02]  /*5790*/  SHF.R.U32.HI R8, RZ, 0x2, R7 ;  /* 0x00000002ff087819 */ /* 0x000fe40000011607 */
[----:B------:R-:W-:Y:S02]  /*57a0*/  PRMT R4, RZ, 0x7610, R4 ;  /* 0x00007610ff047816 */ /* 0x000fe40000000004 */
[----:B------:R-:W-:Y:S01]  /*57b0*/  @P3 LOP3.LUT R3, R3, 0x1, R8, 0x78, !PT ;  /* 0x0000000103033812 */ /* 0x000fe200078e7808 */
[----:B------:R-:W-:Y:S01]  /*57c0*/  IMAD R8, R8, -0x7, R13 ;  /* 0xfffffff908087824 */ /* 0x000fe200078e020d */
[----:B0-----:R-:W-:-:S04]  /*57d0*/  @P4 LEA R6, R11, R6, 0x18 ;  /* 0x000000060b064211 */ /* 0x001fc800078ec0ff */
[----:B------:R0:W-:Y:S01]  /*57e0*/  @P4 SYNCS.ARRIVE.TRANS64.A1T0 RZ, [R6+URZ+0xa8], RZ ;  /* 0x0000a8ff06ff49a7 */ /* 0x0001e2000810003f */
[----:B---3--:R-:W-:-:S05]  /*57f0*/  IADD3 R16, P1, R16, R24, RZ ;  /* 0x0000001810107210 */ /* 0x008fca0007f3e0ff */
[----:B------:R-:W-:Y:S01]  /*5800*/  IMAD.X R17, R17, 0x1, R0, P1 ;  /* 0x0000000111117824 */ /* 0x000fe200008e0600 */
[----:B------:R-:W-:-:S04]  /*5810*/  ISETP.GE.U32.AND P1, PT, R16, UR8, PT ;  /* 0x0000000810007c0c */ /* 0x000fc8000bf26070 */
[----:B------:R-:W-:-:S13]  /*5820*/  ISETP.GE.U32.AND.EX P1, PT, R17, UR9, PT, P1 ;  /* 0x0000000911007c0c */ /* 0x000fda000bf26110 */
[----:B0-----:R-:W-:Y:S05]  /*5830*/  @P1 BRA `(.L_x_114) ;  /* 0x00000004004c1947 */ /* 0x001fea0003800000 */
[----:B------:R-:W0:Y:S01]  /*5840*/  S2R R13, SR_CTAID.X ;  /* 0x00000000000d7919 */ /* 0x000e220000002500 */
[----:B------:R-:W-:Y:S01]  /*5850*/  ULDC.64 UR8, c[0x0][0x628] ;  /* 0x00018a0000087ab9 */ /* 0x000fe20000000a00 */
[----:B------:R-:W1:Y:S01]  /*5860*/  LDC R14, c[0x0][0x144] ;  /* 0x00005100ff0e7b82 */ /* 0x000e620000000800 */
[----:B------:R-:W-:Y:S01]  /*5870*/  ISETP.NE.U32.AND P1, PT, RZ, UR8, PT ;  /* 0x00000008ff007c0c */ /* 0x000fe2000bf25070 */
[----:B------:R-:W3:Y:S01]  /*5880*/  S2R R12, SR_CTAID.Y ;  /* 0x00000000000c7919 */ /* 0x000ee20000002600 */
[----:B------:R-:W-:Y:S01]  /*5890*/  ULDC UR10, c[0x0][0x630] ;  /* 0x00018c00000a7ab9 */ /* 0x000fe20000000800 */
[----:B------:R-:W-:Y:S01]  /*58a0*/  ULDC UR11, c[0x0][0x150] ;  /* 0x00005400000b7ab9 */ /* 0x000fe20000000800 */
[----:B------:R-:W-:Y:S01]  /*58b0*/  ISETP.NE.AND.EX P1, PT, RZ, UR9, PT, P1 ;  /* 0x00000009ff007c0c */ /* 0x000fe2000bf25310 */
[----:B------:R-:W-:Y:S02]  /*58c0*/  IMAD.MOV.U32 R4, RZ, RZ, R16 ;  /* 0x000000ffff047224 */ /* 0x000fe400078e0010 */
[----:B------:R-:W-:Y:S01]  /*58d0*/  IMAD.MOV.U32 R5, RZ, RZ, R17 ;  /* 0x000000ffff057224 */ /* 0x000fe200078e0011 */
[----:B0-----:R-:W-:-:S09]  /*58e0*/  I2FP.F32.U32 R18, R13 ;  /* 0x0000000d00127245 */ /* 0x001fd20000201000 */
[----:B------:R-:W-:Y:S05]  /*58f0*/  @!P1 BRA `(.L_x_115) ;  /* 0x0000000000289947 */ /* 0x000fea0003800000 */
[----:B------:R-:W-:Y:S02]  /*5900*/  ULDC UR7, c[0x0][0x634] ;  /* 0x00018d0000077ab9 */ /* 0x000fe40000000800 */
[----:B------:R-:W-:-:S05]  /*5910*/  IADD3 R5, P1, R16, UR7, RZ ;  /* 0x0000000710057c10 */ /* 0x000fca000ff3e0ff */
[----:B------:R-:W-:-:S04]  /*5920*/  IMAD.X R15, RZ, RZ, R17, P1 ;  /* 0x000000ffff0f7224 */ /* 0x000fc800008e0611 */
[----:B------:R-:W-:-:S04]  /*5930*/  IMAD.WIDE.U32 R6, R15, UR8, RZ ;  /* 0x000000080f067c25 */ /* 0x000fc8000f8e00ff */
[----:B------:R-:W-:-:S04]  /*5940*/  IMAD.WIDE.U32 R6, P1, R5, UR9, R6 ;  /* 0x0000000905067c25 */ /* 0x000fc8000f820006 */
[----:B------:R-:W-:-:S04]  /*5950*/  IMAD.WIDE.U32 R4, R5, UR8, RZ ;  /* 0x0000000805047c25 */ /* 0x000fc8000f8e00ff */
[----:B------:R-:W-:Y:S01]  /*5960*/  IMAD.MOV.U32 R4, RZ, RZ, R7 ;  /* 0x000000ffff047224 */ /* 0x000fe200078e0007 */
[----:B------:R-:W-:Y:S01]  /*5970*/  IADD3 RZ, P3, R5, R6, RZ ;  /* 0x0000000605ff7210 */ /* 0x000fe20007f7e0ff */
[----:B------:R-:W-:-:S04]  /*5980*/  IMAD.X R5, RZ, RZ, RZ, P1 ;  /* 0x000000ffff057224 */ /* 0x000fc800008e06ff */
[----:B------:R-:W-:-:S08]  /*5990*/  IMAD.WIDE.U32.X R4, R15, UR9, R4, P3 ;  /* 0x000000090f047c25 */ /* 0x000fd000098e0404 */
.L_x_115:
[----:B------:R-:W-:Y:S01]  /*59a0*/  FMUL R18, R18, UR11 ;  /* 0x0000000b12127c20 */ /* 0x000fe20008400000 */
[--C-:B------:R-:W-:Y:S01]  /*59b0*/  SHF.R.U64 R19, R4, UR10, R5.reuse ;  /* 0x0000000a04137c19 */ /* 0x100fe20008001205 */
[----:B------:R-:W-:Y:S01]  /*59c0*/  ULDC.64 UR8, c[0x0][0x620] ;  /* 0x0001880000087ab9 */ /* 0x000fe20000000a00 */
[----:B------:R-:W-:Y:S01]  /*59d0*/  SHF.R.U32.HI R4, RZ, UR10, R5 ;  /* 0x0000000aff047c19 */ /* 0x000fe20008011605 */
[----:B------:R-:W-:Y:S01]  /*59e0*/  ULDC.64 UR10, c[0x0][0x640] ;  /* 0x00019000000a7ab9 */ /* 0x000fe20000000a00 */
[----:B------:R-:W-:Y:S01]  /*59f0*/  IADD3 R5, P1, RZ, -R19, RZ ;  /* 0x80000013ff057210 */ /* 0x000fe20007f3e0ff */
[----:B------:R-:W0:Y:S01]  /*5a00*/  F2I.U32.TRUNC.NTZ R18, R18 ;  /* 0x0000001200127305 */ /* 0x000e22000020f000 */
[----:B------:R-:W4:Y:S01]  /*5a10*/  LDC R15, c[0x0][0x148] ;  /* 0x00005200ff0f7b82 */ /* 0x000f220000000800 */
[----:B------:R-:W-:Y:S02]  /*5a20*/  ULDC UR7, c[0x0][0x618] ;  /* 0x0001860000077ab9 */ /* 0x000fe40000000800 */
[----:B------:R-:W-:Y:S01]  /*5a30*/  IMAD.X R4, RZ, RZ, ~R4, P1 ;  /* 0x000000ffff047224 */ /* 0x000fe200008e0e04 */
[----:B------:R-:W-:-:S03]  /*5a40*/  ISETP.NE.U32.AND P1, PT, RZ, UR10, PT ;  /* 0x0000000aff007c0c */ /* 0x000fc6000bf25070 */
[----:B------:R-:W-:Y:S01]  /*5a50*/  IMAD R4, R4, UR8, RZ ;  /* 0x0000000804047c24 */ /* 0x000fe2000f8e02ff */
[----:B------:R-:W-:-:S03]  /*5a60*/  ISETP.NE.AND.EX P1, PT, RZ, UR11, PT, P1 ;  /* 0x0000000bff007c0c */ /* 0x000fc6000bf25310 */
[C---:B------:R-:W-:Y:S02]  /*5a70*/  IMAD R7, R5.reuse, UR9, R4 ;  /* 0x0000000905077c24 */ /* 0x040fe4000f8e0204 */
[----:B------:R-:W-:Y:S01]  /*5a80*/  IMAD.WIDE.U32 R4, R5, UR8, R16 ;  /* 0x0000000805047c25 */ /* 0x000fe2000f8e0010 */
[----:B------:R-:W-:-:S03]  /*5a90*/  ULDC UR8, c[0x0][0x154] ;  /* 0x0000550000087ab9 */ /* 0x000fc60000000800 */
[----:B0-----:R-:W-:Y:S02]  /*5aa0*/  IMAD.MOV R6, RZ, RZ, -R18 ;  /* 0x000000ffff067224 */ /* 0x001fe400078e0a12 */
[----:B------:R-:W-:Y:S02]  /*5ab0*/  IMAD.IADD R5, R5, 0x1, R7 ;  /* 0x0000000105057824 */ /* 0x000fe400078e0207 */
[----:B-1----:R-:W-:Y:S01]  /*5ac0*/  IMAD R13, R14, R6, R13 ;  /* 0x000000060e0d7224 */ /* 0x002fe200078e020d */
[----:B---3--:R-:W-:Y:S02]  /*5ad0*/  I2FP.F32.U32 R6, R12 ;  /* 0x0000000c00067245 */ /* 0x008fe40000201000 */
[--C-:B------:R-:W-:Y:S02]  /*5ae0*/  SHF.R.U64 R14, R4, UR7, R5.reuse ;  /* 0x00000007040e7c19 */ /* 0x100fe40008001205 */
[----:B------:R-:W-:Y:S01]  /*5af0*/  SHF.R.U32.HI R5, RZ, UR7, R5 ;  /* 0x00000007ff057c19 */ /* 0x000fe20008011605 */
[----:B------:R-:W-:Y:S01]  /*5b00*/  FMUL R6, R6, UR8 ;  /* 0x0000000806067c20 */ /* 0x000fe20008400000 */
[----:B------:R-:W-:-:S02]  /*5b10*/  ULDC UR7, c[0x0][0x608] ;  /* 0x0001820000077ab9 */ /* 0x000fc40000000800 */
[--C-:B------:R-:W-:Y:S01]  /*5b20*/  SHF.R.U64 R20, R14, UR7, R5.reuse ;  /* 0x000000070e147c19 */ /* 0x100fe20008001205 */
[----:B------:R0:W1:Y:S01]  /*5b30*/  F2I.U32.TRUNC.NTZ R21, R6 ;  /* 0x0000000600157305 */ /* 0x000062000020f000 */
[----:B------:R-:W-:Y:S01]  /*5b40*/  SHF.R.U32.HI R5, RZ, UR7, R5 ;  /* 0x00000007ff057c19 */ /* 0x000fe20008011605 */
[----:B------:R-:W-:-:S03]  /*5b50*/  ULDC UR7, c[0x0][0x658] ;  /* 0x0001960000077ab9 */ /* 0x000fc60000000800 */
[--C-:B------:R-:W-:Y:S02]  /*5b60*/  SHF.R.U64 R18, R20, UR7, R5.reuse ;  /* 0x0000000714127c19 */ /* 0x100fe40008001205 */
[----:B------:R-:W-:-:S03]  /*5b70*/  SHF.R.U32.HI R25, RZ, UR7, R5 ;  /* 0x00000007ff197c19 */ /* 0x000fc60008011605 */
[----:B------:R-:W-:Y:S02]  /*5b80*/  IMAD.MOV.U32 R4, RZ, RZ, R18 ;  /* 0x000000ffff047224 */ /* 0x000fe400078e0012 */
[----:B------:R-:W-:Y:S01]  /*5b90*/  IMAD.MOV.U32 R5, RZ, RZ, R25 ;  /* 0x000000ffff057224 */ /* 0x000fe200078e0019 */
[----:B0-----:R-:W-:Y:S06]  /*5ba0*/  @!P1 BRA `(.L_x_116) ;  /* 0x0000000000289947 */ /* 0x001fec0003800000 */
        /* <DEDUP_REMOVED lines=10> */
.L_x_116:
[----:B------:R-:W-:Y:S01]  /*5c50*/  ISETP.NE.AND P1, PT, R2, 0x1, PT ;  /* 0x000000010200780c */ /* 0x000fe20003f25270 */
[----:B------:R-:W-:Y:S01]  /*5c60*/  ULDC UR7, c[0x0][0x648] ;  /* 0x0001920000077ab9 */ /* 0x000fe20000000800 */
[----:B------:R-:W-:Y:S01]  /*5c70*/  LOP3.LUT R20, R20, UR6, RZ, 0xc0, !PT ;  /* 0x0000000614147c12 */ /* 0x000fe2000f8ec0ff */
[----:B-1----:R-:W-:Y:S01]  /*5c80*/  IMAD.MOV R21, RZ, RZ, -R21 ;  /* 0x000000ffff157224 */ /* 0x002fe200078e0a15 */
[----:B------:R-:W-:Y:S01]  /*5c90*/  SHF.R.U64 R5, R4, UR7, R5 ;  /* 0x0000000704057c19 */ /* 0x000fe20008001205 */
[----:B------:R-:W-:Y:S01]  /*5ca0*/  ULDC UR7, c[0x0][0x638] ;  /* 0x00018e0000077ab9 */ /* 0x000fe20000000800 */
[----:B------:R-:W-:Y:S01]  /*5cb0*/  ULDC UR8, c[0x0][0x610] ;  /* 0x0001840000087ab9 */ /* 0x000fe20000000800 */
[----:B------:R-:W-:Y:S02]  /*5cc0*/  IMAD.MOV.U32 R4, RZ, RZ, 0x1 ;  /* 0x00000001ff047424 */ /* 0x000fe400078e00ff */
[----:B------:R-:W-:Y:S02]  /*5cd0*/  IMAD.MOV R7, RZ, RZ, -R5 ;  /* 0x000000ffff077224 */ /* 0x000fe400078e0a05 */
[----:B------:R-:W-:Y:S01]  /*5ce0*/  IMAD R20, R5, UR5, R20 ;  /* 0x0000000505147c24 */ /* 0x000fe2000f8e0214 */
[----:B------:R-:W-:Y:S01]  /*5cf0*/  LOP3.LUT R5, R14, UR4, RZ, 0xc0, !PT ;  /* 0x000000040e057c12 */ /* 0x000fe2000f8ec0ff */
[----:B----4-:R-:W-:-:S02]  /*5d00*/  @P1 IMAD R13, R15, R21, R12 ;  /* 0x000000150f0d1224 */ /* 0x010fc400078e020c */
[----:B------:R-:W-:Y:S01]  /*5d10*/  IMAD R18, R7, UR7, R18 ;  /* 0x0000000707127c24 */ /* 0x000fe2000f8e0212 */
[----:B------:R-:W-:Y:S01]  /*5d20*/  ULDC UR7, c[0x0][0x600] ;  /* 0x0001800000077ab9 */ /* 0x000fe20000000800 */
[----:B------:R-:W-:Y:S02]  /*5d30*/  IMAD R13, R20, UR8, R13 ;  /* 0x00000008140d7c24 */ /* 0x000fe4000f8e020d */
[----:B------:R-:W-:-:S05]  /*5d40*/  IMAD R22, R18, UR7, R5 ;  /* 0x0000000712167c24 */ /* 0x000fca000f8e0205 */
[----:B------:R-:W-:Y:S02]  /*5d50*/  SEL R18, R22, R13, !P1 ;  /* 0x0000000d16127207 */ /* 0x000fe40004800000 */
[----:B------:R-:W-:-:S07]  /*5d60*/  SEL R22, R13, R22, !P1 ;  /* 0x000000160d167207 */ /* 0x000fce0004800000 */
.L_x_114:
[----:B------:R-:W-:Y:S05]  /*5d70*/  BSYNC B1 ;  /* 0x0000000000017941 */ /* 0x000fea0003800000 */
.L_x_113:
[----:B------:R-:W-:-:S13]  /*5d80*/  LOP3.LUT P1, RZ, R4, 0xff, RZ, 0xc0, !PT ;  /* 0x000000ff04ff7812 */ /* 0x000fda000782c0ff */
[----:B------:R-:W-:Y:S05]  /*5d90*/  @P1 BRA `(.L_x_117) ;  /* 0xfffffff000f41947 */ /* 0x000fea000383ffff */
[----:B------:R-:W-:Y:S05]  /*5da0*/  BSYNC B0 ;  /* 0x0000000000007941 */ /* 0x000fea0003800000 */
.L_x_105:
[----:B------:R-:W-:-:S03]  /*5db0*/  UMOV UR7, 0xffffffff ;  /* 0xffffffff00077882 */ /* 0x000fc60000000000 */
[----:B------:R-:W-:Y:S05]  /*5dc0*/  BRA.DIV UR7, `(.L_x_118) ;  /* 0x0000000607b47947 */ /* 0x000fea000b800000 */
[----:B------:R-:W-:-:S13]  /*5dd0*/  ELECT P6, URZ, PT ;  /* 0x00000000003f782f */ /* 0x000fda00038c0000 */
.L_x_137:
[----:B------:R-:W-:Y:S04]  /*5de0*/  BSSY B0, `(.L_x_119) ;  /* 0x0000046000007945 */ /* 0x000fe80003800000 */
[----:B------:R-:W-:Y:S05]  /*5df0*/  @!P6 BRA `(.L_x_120) ;  /* 0x000000040010e947 */ /* 0x000fea0003800000 */
[----:B------:R-:W-:-:S04]  /*5e00*/  LOP3.LUT R23, R23, 0x2, RZ, 0xfc, !PT ;  /* 0x0000000217177812 */ /* 0x000fc800078efcff */
[----:B------:R-:W-:-:S13]  /*5e10*/  ISETP.NE.AND P0, PT, R23, 0x3, PT ;  /* 0x000000031700780c */ /* 0x000fda0003f05270 */
[----:B------:R-:W-:Y:S05]  /*5e20*/  @!P0 BRA `(.L_x_121) ;  /* 0x0000000000048947 */ /* 0x000fea0003800000 */
[----:B------:R-:W-:Y:S01]  /*5e30*/  BPT.TRAP 0x1 ;  /* 0x000000040000795c */ /* 0x000fe20000300000 */
.L_x_121:
[----:B------:R-:W0:Y:S01]  /*5e40*/  S2R R5, SR_CgaCtaId ;  /* 0x0000000000057919 */ /* 0x000e220000008800 */
[----:B------:R-:W-:Y:S02]  /*5e50*/  MOV R0, 0x400 ;  /* 0x0000040000007802 */ /* 0x000fe40000000f00 */
[----:B------:R-:W-:Y:S02]  /*5e60*/  SHF.L.U32 R2, R3, 0x1f, RZ ;  /* 0x0000001f03027819 */ /* 0x000fe400000006ff */
[----:B0-----:R-:W-:-:S05]  /*5e70*/  LEA R5, R5, R0, 0x18 ;  /* 0x0000000005057211 */ /* 0x001fca00078ec0ff */
[----:B------:R-:W-:-:S04]  /*5e80*/  VIADD R5, R5, 0x38 ;  /* 0x0000003805057836 */ /* 0x000fc80000000000 */
[C---:B------:R-:W-:Y:S02]  /*5e90*/  IMAD R7, R8.reuse, 0x8, R5 ;  /* 0x0000000808077824 */ /* 0x040fe400078e0205 */
[----:B------:R-:W-:Y:S02]  /*5ea0*/  VIADD R8, R8, 0x1 ;  /* 0x0000000108087836 */ /* 0x000fe40000000000 */
[----:B------:R-:W0:Y:S03]  /*5eb0*/  SYNCS.PHASECHK.TRANS64.TRYWAIT P0, [R7+URZ], R2 ;  /* 0x00000002070075a7 */ /* 0x000e26000800017f */
[----:B------:R-:W-:-:S04]  /*5ec0*/  ISETP.NE.AND P1, PT, R8, 0x7, PT ;  /* 0x000000070800780c */ /* 0x000fc80003f25270 */
[----:B------:R-:W-:Y:S02]  /*5ed0*/  SEL R0, RZ, 0x1, P1 ;  /* 0x00000001ff007807 */ /* 0x000fe40000800000 */
[----:B------:R-:W-:Y:S02]  /*5ee0*/  SEL R8, R8, RZ, P1 ;  /* 0x000000ff08087207 */ /* 0x000fe40000800000 */
[----:B------:R-:W-:-:S03]  /*5ef0*/  LOP3.LUT R9, R3, R0, RZ, 0x3c, !PT ;  /* 0x0000000003097212 */ /* 0x000fc600078e3cff */
[----:B------:R-:W-:Y:S01]  /*5f00*/  IMAD R6, R8, 0x8, R5 ;  /* 0x0000000808067824 */ /* 0x000fe200078e0205 */
[----:B------:R-:W-:Y:S01]  /*5f10*/  SHF.L.U32 R3, R9, 0x1f, RZ ;  /* 0x0000001f09037819 */ /* 0x000fe200000006ff */
[----:B0-----:R-:W-:Y:S06]  /*5f20*/  @!P0 BRA `(.L_x_122) ;  /* 0x00000004007c8947 */ /* 0x001fec0003800000 */
.L_x_138:
[----:B------:R-:W1:Y:S01]  /*5f30*/  SYNCS.PHASECHK.TRANS64.TRYWAIT P0, [R6+URZ], R3 ;  /* 0x00000003060075a7 */ /* 0x000e62000800017f */
[----:B------:R-:W-:-:S05]  /*5f40*/  VIADD R0, R8, 0x1 ;  /* 0x0000000108007836 */ /* 0x000fca0000000000 */
[----:B------:R-:W-:-:S04]  /*5f50*/  ISETP.NE.AND P1, PT, R0, 0x7, PT ;  /* 0x000000070000780c */ /* 0x000fc80003f25270 */
[----:B0-----:R-:W-:Y:S02]  /*5f60*/  SEL R2, RZ, 0x1, P1 ;  /* 0x00000001ff027807 */ /* 0x001fe40000800000 */
[----:B------:R-:W-:Y:S02]  /*5f70*/  SEL R0, R0, RZ, P1 ;  /* 0x000000ff00007207 */ /* 0x000fe40000800000 */
[----:B------:R-:W-:-:S03]  /*5f80*/  LOP3.LUT R9, R9, R2, RZ, 0x3c, !PT ;  /* 0x0000000209097212 */ /* 0x000fc600078e3cff */
[----:B------:R-:W-:Y:S01]  /*5f90*/  IMAD R7, R0, 0x8, R5 ;  /* 0x0000000800077824 */ /* 0x000fe200078e0205 */
[----:B------:R-:W-:Y:S01]  /*5fa0*/  SHF.L.U32 R4, R9, 0x1f, RZ ;  /* 0x0000001f09047819 */ /* 0x000fe200000006ff */
[----:B-1----:R-:W-:Y:S06]  /*5fb0*/  @!P0 BRA `(.L_x_123) ;  /* 0x00000004006c8947 */ /* 0x002fec0003800000 */
.L_x_139:
[----:B------:R-:W1:Y:S01]  /*5fc0*/  SYNCS.PHASECHK.TRANS64.TRYWAIT P0, [R7+URZ], R4 ;  /* 0x00000004070075a7 */ /* 0x000e62000800017f */
[----:B------:R-:W-:-:S05]  /*5fd0*/  VIADD R0, R0, 0x1 ;  /* 0x0000000100007836 */ /* 0x000fca0000000000 */
[----:B------:R-:W-:-:S04]  /*5fe0*/  ISETP.NE.AND P1, PT, R0, 0x7, PT ;  /* 0x000000070000780c */ /* 0x000fc80003f25270 */
[----:B------:R-:W-:Y:S02]  /*5ff0*/  SEL R2, RZ, 0x1, P1 ;  /* 0x00000001ff027807 */ /* 0x000fe40000800000 */
[----:B------:R-:W-:Y:S02]  /*6000*/  SEL R0, R0, RZ, P1 ;  /* 0x000000ff00007207 */ /* 0x000fe40000800000 */
[----:B------:R-:W-:-:S03]  /*6010*/  LOP3.LUT R9, R9, R2, RZ, 0x3c, !PT ;  /* 0x0000000209097212 */ /* 0x000fc600078e3cff */
[----:B0-----:R-:W-:Y:S01]  /*6020*/  IMAD R6, R0, 0x8, R5 ;  /* 0x0000000800067824 */ /* 0x001fe200078e0205 */
[----:B------:R-:W-:Y:S01]  /*6030*/  SHF.L.U32 R3, R9, 0x1f, RZ ;  /* 0x0000001f09037819 */ /* 0x000fe200000006ff */
[----:B-1----:R-:W-:Y:S06]  /*6040*/  @!P0 BRA `(.L_x_124) ;  /* 0x00000004005c8947 */ /* 0x002fec0003800000 */
.L_x_140:
        /* <DEDUP_REMOVED lines=9> */
.L_x_141:
        /* <DEDUP_REMOVED lines=9> */
.L_x_142:
[----:B------:R-:W1:Y:S01]  /*6170*/  SYNCS.PHASECHK.TRANS64.TRYWAIT P0, [R6+URZ], R3 ;  /* 0x00000003060075a7 */ /* 0x000e62000800017f */
[----:B------:R-:W-:-:S05]  /*6180*/  VIADD R0, R0, 0x1 ;  /* 0x0000000100007836 */ /* 0x000fca0000000000 */
[----:B------:R-:W-:-:S04]  /*6190*/  ISETP.NE.AND P1, PT, R0, 0x7, PT ;  /* 0x000000070000780c */ /* 0x000fc80003f25270 */
[----:B------:R-:W-:Y:S02]  /*61a0*/  SEL R2, RZ, 0x1, P1 ;  /* 0x00000001ff027807 */ /* 0x000fe40000800000 */
[----:B------:R-:W-:Y:S02]  /*61b0*/  SEL R0, R0, RZ, P1 ;  /* 0x000000ff00007207 */ /* 0x000fe40000800000 */
[----:B------:R-:W-:Y:S01]  /*61c0*/  LOP3.LUT R2, R9, R2, RZ, 0x3c, !PT ;  /* 0x0000000209027212 */ /* 0x000fe200078e3cff */
[----:B-1----:R-:W-:Y:S06]  /*61d0*/  @!P0 BRA `(.L_x_127) ;  /* 0x0000000400348947 */ /* 0x002fec0003800000 */
.L_x_143:
[----:B------:R-:W-:Y:S01]  /*61e0*/  IMAD R5, R0, 0x8, R5 ;  /* 0x0000000800057824 */ /* 0x000fe200078e0205 */
[----:B------:R-:W-:-:S07]  /*61f0*/  SHF.L.U32 R0, R2, 0x1f, RZ ;  /* 0x0000001f02007819 */ /* 0x000fce00000006ff */
.L_x_128:
[----:B---3--:R3:W4:Y:S02]  /*6200*/  SYNCS.PHASECHK.TRANS64.TRYWAIT P0, [R5+URZ], R0 ;  /* 0x00000000050075a7 */ /* 0x008724000800017f */
[----:B----4-:R-:W-:Y:S05]  /*6210*/  @!P0 NANOSLEEP.SYNCS 0x989680 ;  /* 0x009896800000895d */ /* 0x010fea0003900000 */
[----:B------:R-:W4:Y:S02]  /*6220*/  @!P0 SYNCS.PHASECHK.TRANS64 P0, [R5+URZ], R0 ;  /* 0x00000000050085a7 */ /* 0x000f24000800007f */
[----:B----4-:R-:W-:Y:S05]  /*6230*/  @!P0 BRA `(.L_x_128) ;  /* 0xfffffffc00f08947 */ /* 0x010fea000383ffff */
.L_x_120:
[----:B------:R-:W-:Y:S05]  /*6240*/  BSYNC B0 ;  /* 0x0000000000007941 */ /* 0x000fea0003800000 */
.L_x_119:
[----:B------:R-:W-:Y:S05]  /*6250*/  EXIT ;  /* 0x000000000000794d */ /* 0x000fea0003800000 */
.L_x_19:
[----:B0-----:R-:W-:-:S04]  /*6260*/  IMAD.U32 R3, RZ, RZ, UR43 ;  /* 0x0000002bff037e24 */ /* 0x001fc8000f8e00ff */
[----:B------:R0:W1:Y:S03]  /*6270*/  SYNCS.PHASECHK.TRANS64.TRYWAIT P0, [R3+URZ+-0x8], R0 ;  /* 0xfffff800030075a7 */ /* 0x000066000800017f */
[----:B-1----:R-:W-:Y:S05]  /*6280*/  @!P0 NANOSLEEP.SYNCS 0x989680 ;  /* 0x009896800000895d */ /* 0x002fea0003900000 */
[----:B------:R-:W1:Y:S02]  /*6290*/  @!P0 SYNCS.PHASECHK.TRANS64 P0, [R3+URZ+-0x8], R0 ;  /* 0xfffff800030085a7 */ /* 0x000e64000800007f */
[----:B-1----:R-:W-:Y:S05]  /*62a0*/  @!P0 BRA `(.L_x_19) ;  /* 0xfffffffc00ec8947 */ /* 0x002fea000383ffff */
[----:B------:R-:W-:Y:S05]  /*62b0*/  BRA `(.L_x_129) ;  /* 0xffffffb400607947 */ /* 0x000fea000383ffff */
.L_x_24:
[----:B-1----:R1:W2:Y:S02]  /*62c0*/  SYNCS.PHASECHK.TRANS64.TRYWAIT P1, [R3+URZ], R0 ;  /* 0x00000000030075a7 */ /* 0x0022a4000802017f */
[----:B--2---:R-:W-:Y:S05]  /*62d0*/  @!P1 NANOSLEEP.SYNCS 0x989680 ;  /* 0x009896800000995d */ /* 0x004fea0003900000 */
[----:B------:R-:W2:Y:S02]  /*62e0*/  @!P1 SYNCS.PHASECHK.TRANS64 P1, [R3+URZ], R0 ;  /* 0x00000000030095a7 */ /* 0x000ea4000802007f */
[----:B--2---:R-:W-:Y:S05]  /*62f0*/  @!P1 BRA `(.L_x_24) ;  /* 0xfffffffc00f09947 */ /* 0x004fea000383ffff */
[----:B------:R-:W-:Y:S05]  /*6300*/  BRA `(.L_x_23) ;  /* 0xffffffb400cc7947 */ /* 0x000fea000383ffff */
.L_x_29:
[----:B-1----:R-:W-:-:S04]  /*6310*/  IMAD.U32 R5, RZ, RZ, UR4 ;  /* 0x00000004ff057e24 */ /* 0x002fc8000f8e00ff */
[----:B------:R1:W2:Y:S03]  /*6320*/  SYNCS.PHASECHK.TRANS64.TRYWAIT P1, [R5+URZ], R4 ;  /* 0x00000004050075a7 */ /* 0x0002a6000802017f */
[----:B--2---:R-:W-:Y:S05]  /*6330*/  @!P1 NANOSLEEP.SYNCS 0x989680 ;  /* 0x009896800000995d */ /* 0x004fea0003900000 */
[----:B------:R-:W2:Y:S02]  /*6340*/  @!P1 SYNCS.PHASECHK.TRANS64 P1, [R5+URZ], R4 ;  /* 0x00000004050095a7 */ /* 0x000ea4000802007f */
[----:B--2---:R-:W-:Y:S05]  /*6350*/  @!P1 BRA `(.L_x_29) ;  /* 0xfffffffc00ec9947 */ /* 0x004fea000383ffff */
[----:B------:R-:W-:Y:S05]  /*6360*/  BRA `(.L_x_28) ;  /* 0xffffffb800f47947 */ /* 0x000fea000383ffff */
.L_x_37:
[----:B0-----:R-:W-:-:S04]  /*6370*/  IMAD.U32 R3, RZ, RZ, UR43 ;  /* 0x0000002bff037e24 */ /* 0x001fc8000f8e00ff */
[----:B------:R0:W1:Y:S03]  /*6380*/  SYNCS.PHASECHK.TRANS64.TRYWAIT P0, [R3+URZ+0x8], R0 ;  /* 0x00000800030075a7 */ /* 0x000066000800017f */
[----:B-1----:R-:W-:Y:S05]  /*6390*/  @!P0 NANOSLEEP.SYNCS 0x989680 ;  /* 0x009896800000895d */ /* 0x002fea0003900000 */
[----:B------:R-:W1:Y:S02]  /*63a0*/  @!P0 SYNCS.PHASECHK.TRANS64 P0, [R3+URZ+0x8], R0 ;  /* 0x00000800030085a7 */ /* 0x000e64000800007f */
[----:B-1----:R-:W-:Y:S05]  /*63b0*/  @!P0 BRA `(.L_x_37) ;  /* 0xfffffffc00ec8947 */ /* 0x002fea000383ffff */
[----:B------:R-:W-:Y:S05]  /*63c0*/  BRA `(.L_x_130) ;  /* 0xffffffc000b87947 */ /* 0x000fea000383ffff */
.L_x_106:
[----:B------:R-:W-:Y:S01]  /*63d0*/  BSSY B1, `(.L_x_131) ;  /* 0x0000006000017945 */ /* 0x000fe20003800000 */
[----:B------:R-:W-:-:S07]  /*63e0*/  IMAD.MOV.U32 R15, RZ, RZ, -0x1 ;  /* 0xffffffffff0f7424 */ /* 0x000fce00078e00ff */
[----:B--2--5:R-:W-:Y:S05]  /*63f0*/  WARPSYNC.COLLECTIVE R15, `(.L_x_132) ;  /* 0x000000000f0c7348 */ /* 0x024fea0003c00000 */
[----:B------:R-:W-:Y:S02]  /*6400*/  ELECT P6, UR62, PT ;  /* 0x00000000003e782f */ /* 0x000fe400038c0000 */
[----:B------:R-:W-:Y:S01]  /*6410*/  MOV R14, UR62 ;  /* 0x0000003e000e7c02 */ /* 0x000fe20008000f00 */
[----:B--2--5:R-:W-:Y:S10]  /*6420*/  ENDCOLLECTIVE ;  /* 0x000000000000791b */ /* 0x024ff40003800000 */
.L_x_132:
[----:B------:R-:W-:Y:S05]  /*6430*/  BSYNC B1 ;  /* 0x0000000000017941 */ /* 0x000fea0003800000 */
.L_x_131:
[----:B------:R-:W-:Y:S05]  /*6440*/  BRA `(.L_x_133) ;  /* 0xffffffec00547947 */ /* 0x000fea000383ffff */
.L_x_109:
[----:B0-----:R0:W1:Y:S02]  /*6450*/  SYNCS.PHASECHK.TRANS64.TRYWAIT P1, [R14+URZ+0x38], R5 ;  /* 0x000038050e0075a7 */ /* 0x001064000802017f */
[----:B-1----:R-:W-:Y:S05]  /*6460*/  @!P1 NANOSLEEP.SYNCS 0x989680 ;  /* 0x009896800000995d */ /* 0x002fea0003900000 */
[----:B------:R-:W1:Y:S02]  /*6470*/  @!P1 SYNCS.PHASECHK.TRANS64 P1, [R14+URZ+0x38], R5 ;  /* 0x000038050e0095a7 */ /* 0x000e64000802007f */
[----:B-1----:R-:W-:Y:S05]  /*6480*/  @!P1 BRA `(.L_x_109) ;  /* 0xfffffffc00f09947 */ /* 0x002fea000383ffff */
[----:B------:R-:W-:Y:S05]  /*6490*/  BRA `(.L_x_134) ;  /* 0xffffffec00907947 */ /* 0x000fea000383ffff */
.L_x_118:
[----:B------:R-:W-:Y:S01]  /*64a0*/  BSSY B0, `(.L_x_135) ;  /* 0x0000006000007945 */ /* 0x000fe20003800000 */
[----:B------:R-:W-:-:S07]  /*64b0*/  IMAD.MOV.U32 R15, RZ, RZ, -0x1 ;  /* 0xffffffffff0f7424 */ /* 0x000fce00078e00ff */
[----:B--2--5:R-:W-:Y:S05]  /*64c0*/  WARPSYNC.COLLECTIVE R15, `(.L_x_136) ;  /* 0x000000000f0c7348 */ /* 0x024fea0003c00000 */
[----:B------:R-:W-:Y:S02]  /*64d0*/  ELECT P6, UR62, PT ;  /* 0x00000000003e782f */ /* 0x000fe400038c0000 */
[----:B------:R-:W-:Y:S01]  /*64e0*/  MOV R14, UR62 ;  /* 0x0000003e000e7c02 */ /* 0x000fe20008000f00 */
[----:B--2--5:R-:W-:Y:S10]  /*64f0*/  ENDCOLLECTIVE ;  /* 0x000000000000791b */ /* 0x024ff40003800000 */
.L_x_136:
[----:B------:R-:W-:Y:S05]  /*6500*/  BSYNC B0 ;  /* 0x0000000000007941 */ /* 0x000fea0003800000 */
.L_x_135:
[----:B------:R-:W-:Y:S05]  /*6510*/  BRA `(.L_x_137) ;  /* 0xfffffff800307947 */ /* 0x000fea000383ffff */
.L_x_122:
[----:B0-----:R0:W1:Y:S02]  /*6520*/  SYNCS.PHASECHK.TRANS64.TRYWAIT P0, [R7+URZ], R2 ;  /* 0x00000002070075a7 */ /* 0x001064000800017f */
[----:B-1----:R-:W-:Y:S05]  /*6530*/  @!P0 NANOSLEEP.SYNCS 0x989680 ;  /* 0x009896800000895d */ /* 0x002fea0003900000 */
[----:B------:R-:W1:Y:S02]  /*6540*/  @!P0 SYNCS.PHASECHK.TRANS64 P0, [R7+URZ], R2 ;  /* 0x00000002070085a7 */ /* 0x000e64000800007f */
[----:B-1----:R-:W-:Y:S05]  /*6550*/  @!P0 BRA `(.L_x_122) ;  /* 0xfffffffc00f08947 */ /* 0x002fea000383ffff */
[----:B------:R-:W-:Y:S05]  /*6560*/  BRA `(.L_x_138) ;  /* 0xfffffff800707947 */ /* 0x000fea000383ffff */
.L_x_123:
[----:B0-----:R0:W1:Y:S02]  /*6570*/  SYNCS.PHASECHK.TRANS64.TRYWAIT P0, [R6+URZ], R3 ;  /* 0x00000003060075a7 */ /* 0x001064000800017f */
[----:B-1----:R-:W-:Y:S05]  /*6580*/  @!P0 NANOSLEEP.SYNCS 0x989680 ;  /* 0x009896800000895d */ /* 0x002fea0003900000 */
[----:B------:R-:W1:Y:S02]  /*6590*/  @!P0 SYNCS.PHASECHK.TRANS64 P0, [R6+URZ], R3 ;  /* 0x00000003060085a7 */ /* 0x000e64000800007f */
[----:B-1----:R-:W-:Y:S05]  /*65a0*/  @!P0 BRA `(.L_x_123) ;  /* 0xfffffffc00f08947 */ /* 0x002fea000383ffff */
[----:B------:R-:W-:Y:S05]  /*65b0*/  BRA `(.L_x_139) ;  /* 0xfffffff800807947 */ /* 0x000fea000383ffff */
.L_x_124:
[----:B0-----:R0:W1:Y:S02]  /*65c0*/  SYNCS.PHASECHK.TRANS64.TRYWAIT P0, [R7+URZ], R4 ;  /* 0x00000004070075a7 */ /* 0x001064000800017f */
[----:B-1----:R-:W-:Y:S05]  /*65d0*/  @!P0 NANOSLEEP.SYNCS 0x989680 ;  /* 0x009896800000895d */ /* 0x002fea0003900000 */
[----:B------:R-:W1:Y:S02]  /*65e0*/  @!P0 SYNCS.PHASECHK.TRANS64 P0, [R7+URZ], R4 ;  /* 0x00000004070085a7 */ /* 0x000e64000800007f */
[----:B-1----:R-:W-:Y:S05]  /*65f0*/  @!P0 BRA `(.L_x_124) ;  /* 0xfffffffc00f08947 */ /* 0x002fea000383ffff */
[----:B------:R-:W-:Y:S05]  /*6600*/  BRA `(.L_x_140) ;  /* 0xfffffff800907947 */ /* 0x000fea000383ffff */
.L_x_125:
[----:B0-----:R0:W1:Y:S02]  /*6610*/  SYNCS.PHASECHK.TRANS64.TRYWAIT P0, [R6+URZ], R3 ;  /* 0x00000003060075a7 */ /* 0x001064000800017f */
[----:B-1----:R-:W-:Y:S05]  /*6620*/  @!P0 NANOSLEEP.SYNCS 0x989680 ;  /* 0x009896800000895d */ /* 0x002fea0003900000 */
[----:B------:R-:W1:Y:S02]  /*6630*/  @!P0 SYNCS.PHASECHK.TRANS64 P0, [R6+URZ], R3 ;  /* 0x00000003060085a7 */ /* 0x000e64000800007f */
[----:B-1----:R-:W-:Y:S05]  /*6640*/  @!P0 BRA `(.L_x_125) ;  /* 0xfffffffc00f08947 */ /* 0x002fea000383ffff */
[----:B------:R-:W-:Y:S05]  /*6650*/  BRA `(.L_x_141) ;  /* 0xfffffff800a07947 */ /* 0x000fea000383ffff */
.L_x_126:
[----:B0-----:R0:W1:Y:S02]  /*6660*/  SYNCS.PHASECHK.TRANS64.TRYWAIT P0, [R7+URZ], R4 ;  /* 0x00000004070075a7 */ /* 0x001064000800017f */
[----:B-1----:R-:W-:Y:S05]  /*6670*/  @!P0 NANOSLEEP.SYNCS 0x989680 ;  /* 0x009896800000895d */ /* 0x002fea0003900000 */
[----:B------:R-:W1:Y:S02]  /*6680*/  @!P0 SYNCS.PHASECHK.TRANS64 P0, [R7+URZ], R4 ;  /* 0x00000004070085a7 */ /* 0x000e64000800007f */
[----:B-1----:R-:W-:Y:S05]  /*6690*/  @!P0 BRA `(.L_x_126) ;  /* 0xfffffffc00f08947 */ /* 0x002fea000383ffff */
[----:B------:R-:W-:Y:S05]  /*66a0*/  BRA `(.L_x_142) ;  /* 0xfffffff800b07947 */ /* 0x000fea000383ffff */
.L_x_127:
[----:B-1----:R1:W3:Y:S02]  /*66b0*/  SYNCS.PHASECHK.TRANS64.TRYWAIT P0, [R6+URZ], R3 ;  /* 0x00000003060075a7 */ /* 0x0022e4000800017f */
[----:B---3--:R-:W-:Y:S05]  /*66c0*/  @!P0 NANOSLEEP.SYNCS 0x989680 ;  /* 0x009896800000895d */ /* 0x008fea0003900000 */
[----:B------:R-:W3:Y:S02]  /*66d0*/  @!P0 SYNCS.PHASECHK.TRANS64 P0, [R6+URZ], R3 ;  /* 0x00000003060085a7 */ /* 0x000ee4000800007f */
[----:B---3--:R-:W-:Y:S05]  /*66e0*/  @!P0 BRA `(.L_x_127) ;  /* 0xfffffffc00f08947 */ /* 0x008fea000383ffff */
[----:B------:R-:W-:Y:S05]  /*66f0*/  BRA `(.L_x_143) ;  /* 0xfffffff800b87947 */ /* 0x000fea000383ffff */
.L_x_144:
[----:B------:R-:W-:-:S00]  /*6700*/  BRA `(.L_x_144) ;  /* 0xfffffffc00fc7947 */ /* 0x000fc0000383ffff */
[----:B------:R-:W-:-:S00]  /*6710*/  NOP ;  /* 0x0000000000007918 */ /* 0x000fc00000000000 */
        /* <DEDUP_REMOVED lines=14> */
.L_x_145:


//--------------------- .nv.global.init           --------------------------
	.section	.nv.global.init,"aw",@progbits
.nv.global.init:
	.type		$str$22,@object
	.size		$str$22,($str$23 - $str$22)
$str$22:
        /*0000*/ 	.byte	0x6b, 0x5f, 0x74, 0x69, 0x6c, 0x65, 0x5f, 0x63, 0x6f, 0x75, 0x6e, 0x74, 0x20, 0x3e, 0x3d, 0x20
        /*0010*/ 	.byte	0x31, 0x00
	.type		$str$23,@object
	.size		$str$23,(__unnamed_1 - $str$23)
$str$23:
        /*0012*/ 	.byte	0x2f, 0x74, 0x6d, 0x70, 0x2f, 0x63, 0x75, 0x74, 0x6c, 0x61, 0x73, 0x73, 0x5f, 0x73, 0x77, 0x65
        /*0022*/ 	.byte	0x65, 0x70, 0x5f, 0x73, 0x72, 0x63, 0x2f, 0x69, 0x6e, 0x63, 0x6c, 0x75, 0x64, 0x65, 0x2f, 0x63
        /*0032*/ 	.byte	0x75, 0x74, 0x6c, 0x61, 0x73, 0x73, 0x2f, 0x67, 0x65, 0x6d, 0x6d, 0x2f, 0x63, 0x6f, 0x6c, 0x6c
        /*0042*/ 	.byte	0x65, 0x63, 0x74, 0x69, 0x76, 0x65, 0x2f, 0x73, 0x6d, 0x39, 0x30, 0x5f, 0x6d, 0x6d, 0x61, 0x5f
        /*0052*/ 	.byte	0x74, 0x6d, 0x61, 0x5f, 0x67, 0x6d, 0x6d, 0x61, 0x5f, 0x73, 0x73, 0x5f, 0x77, 0x61, 0x72, 0x70
        /*0062*/ 	.byte	0x73, 0x70, 0x65, 0x63, 0x69, 0x61, 0x6c, 0x69, 0x7a, 0x65, 0x64, 0x2e, 0x68, 0x70, 0x70, 0x00
	.type		__unnamed_1,@object
	.size		__unnamed_1,(.L_0 - __unnamed_1)
__unnamed_1:
        /*0072*/ 	.byte	0x76, 0x6f, 0x69, 0x64, 0x20, 0x63, 0x75, 0x74, 0x6c, 0x61, 0x73, 0x73, 0x3a, 0x3a, 0x67, 0x65
        /* <DEDUP_REMOVED lines=177> */
        /*0b92*/ 	.byte	0x5d, 0x00
.L_0:


//--------------------- .nv.shared._ZN7cutlass13device_kernelINS_4gemm6kernel13GemmUniversalIN4cute5tupleIJiiiiEEENS1_10collective13CollectiveMmaINS1_34MainloopSm90TmaGmmaWarpSpecializedILi7ENS5_IJNS4_1CILi1EEENSA_ILi2EEESB_EEENS1_32KernelTmaWarpSpecializedPingpongEEENS5_IJNSA_ILi64EEESG_SG_EEENS_10tfloat32_tENS5_IJlSB_lEEESI_SJ_NS4_8TiledMMAINS4_8MMA_AtomIJNS4_4SM904GMMA29MMA_64x64x8_F32TF32TF32_SS_TNILNSN_7ScaleInE1ELSP_1EEEEEENS4_6LayoutINS5_IJSB_SB_SB_EEENS5_IJNSA_ILi0EEESU_SU_EEEEENS5_IJNS4_10UnderscoreESX_SX_EEEEENS4_23SM90_TMA_LOAD_MULTICASTENS4_14ComposedLayoutINS4_7SwizzleILi3ELi4ELi3EEENS4_18smem_ptr_flag_bitsILi32EEENSS_INS5_IJNSA_ILi8EEENSA_ILi32EEEEEENS5_IJS17_SB_EEEEEEEvNS4_8identityENS4_13SM90_TMA_LOADES1B_vS1C_EENS_8epilogue10collective6detail29Sm90TmaWarpSpecializedAdapterINS1G_15DefaultEpilogueISI_SJ_SJ_NS1F_6thread17LinearCombinationISI_Li1EffLNS1K_9ScaleType4KindE0ELNS_15FloatRoundStyleE2ESI_EENS1_15EpilogueDefaultEEEEEvvEEEEvNT_6ParamsE --------------------------
	.section	.nv.shared._ZN7cutlass13device_kernelINS_4gemm6kernel13GemmUniversalIN4cute5tupleIJiiiiEEENS1_10collective13CollectiveMmaINS1_34MainloopSm90TmaGmmaWarpSpecializedILi7ENS5_IJNS4_1CILi1EEENSA_ILi2EEESB_EEENS1_32KernelTmaWarpSpecializedPingpongEEENS5_IJNSA_ILi64EEESG_SG_EEENS_10tfloat32_tENS5_IJlSB_lEEESI_SJ_NS4_8TiledMMAINS4_8MMA_AtomIJNS4_4SM904GMMA29MMA_64x64x8_F32TF32TF32_SS_TNILNSN_7ScaleInE1ELSP_1EEEEEENS4_6LayoutINS5_IJSB_SB_SB_EEENS5_IJNSA_ILi0EEESU_SU_EEEEENS5_IJNS4_10UnderscoreESX_SX_EEEEENS4_23SM90_TMA_LOAD_MULTICASTENS4_14ComposedLayoutINS4_7SwizzleILi3ELi4ELi3EEENS4_18smem_ptr_flag_bitsILi32EEENSS_INS5_IJNSA_ILi8EEENSA_ILi32EEEEEENS5_IJS17_SB_EEEEEEEvNS4_8identityENS4_13SM90_TMA_LOADES1B_vS1C_EENS_8epilogue10collective6detail29Sm90TmaWarpSpecializedAdapterINS1G_15DefaultEpilogueISI_SJ_SJ_NS1F_6thread17LinearCombinationISI_Li1EffLNS1K_9ScaleType4KindE0ELNS_15FloatRoundStyleE2ESI_EENS1_15EpilogueDefaultEEEEEvvEEEEvNT_6ParamsE,"aw",@nobits
	.sectionflags	@""
	.align	16
	.zero		1024


//--------------------- .nv.shared.reserved.0     --------------------------
	.section	.nv.shared.reserved.0,"aw",@nobits
	.weak		__nv_reservedSMEM_offset_0_alias
	.size		__nv_reservedSMEM_offset_0_alias, 0, 0
	.other		__nv_reservedSMEM_offset_0_alias,@"STO_CUDA_RESERVED_SHARED STV_DEFAULT"
__nv_reservedSMEM_offset_0_alias:
	.zero		0


//--------------------- .nv.global                --------------------------
	.section	.nv.global,"aw",@nobits
.nv.global:
	.type		_ZN40_INTERNAL_ebda8097_4_k_cu_fdc9a9fa_230304cute1_E,@object
	.size		_ZN40_INTERNAL_ebda8097_4_k_cu_fdc9a9fa_230304cute1_E,(_ZN40_INTERNAL_ebda8097_4_k_cu_fdc9a9fa_230304cuda3std3__45__cpo6cbeginE - _ZN40_INTERNAL_ebda8097_4_k_cu_fdc9a9fa_230304cute1_E)
_ZN40_INTERNAL_ebda8097_4_k_cu_fdc9a9fa_230304cute1_E:
	.zero		1
	.type		_ZN40_INTERNAL_ebda8097_4_k_cu_fdc9a9fa_230304cuda3std3__45__cpo6cbeginE,@object
	.size		_ZN40_INTERNAL_ebda8097_4_k_cu_fdc9a9fa_230304cuda3std3__45__cpo6cbeginE,(_ZN40_INTERNAL_ebda8097_4_k_cu_fdc9a9fa_230304cuda3std3__48in_placeE - _ZN40_INTERNAL_ebda8097_4_k_cu_fdc9a9fa_230304cuda3std3__45__cpo6cbeginE)
_ZN40_INTERNAL_ebda8097_4_k_cu_fdc9a9fa_230304cuda3std3__45__cpo6cbeginE:
	.zero		1
	.type		_ZN40_INTERNAL_ebda8097_4_k_cu_fdc9a9fa_230304cuda3std3__48in_placeE,@object
	.size		_ZN40_INTERNAL_ebda8097_4_k_cu_fdc9a9fa_230304cuda3std3__48in_placeE,(_ZN40_INTERNAL_ebda8097_4_k_cu_fdc9a9fa_230304cuda3std6ranges3__45__cpo9iter_moveE - _ZN40_INTERNAL_ebda8097_4_k_cu_fdc9a9fa_230304cuda3std3__48in_placeE)
_ZN40_INTERNAL_ebda8097_4_k_cu_fdc9a9fa_230304cuda3std3__48in_placeE:
	.zero		1
	.type		_ZN40_INTERNAL_ebda8097_4_k_cu_fdc9a9fa_230304cuda3std6ranges3__45__cpo9iter_moveE,@object
	.size		_ZN40_INTERNAL_ebda8097_4_k_cu_fdc9a9fa_230304cuda3std6ranges3__45__cpo9iter_moveE,(_ZN40_INTERNAL_ebda8097_4_k_cu_fdc9a9fa_230304cuda3std3__45__cpo5beginE - _ZN40_INTERNAL_ebda8097_4_k_cu_fdc9a9fa_230304cuda3std6ranges3__45__cpo9iter_moveE)
_ZN40_INTERNAL_ebda8097_4_k_cu_fdc9a9fa_230304cuda3std6ranges3__45__cpo9iter_moveE:
	.zero		1
	.type		_ZN40_INTERNAL_ebda8097_4_k_cu_fdc9a9fa_230304cuda3std3__45__cpo5beginE,@object
	.size		_ZN40_INTERNAL_ebda8097_4_k_cu_fdc9a9fa_230304cuda3std3__45__cpo5beginE,(_ZN40_INTERNAL_ebda8097_4_k_cu_fdc9a9fa_230304cuda3std3__442_GLOBAL__N__ebda8097_4_k_cu_fdc9a9fa_230306ignoreE - _ZN40_INTERNAL_ebda8097_4_k_cu_fdc9a9fa_230304cuda3std3__45__cpo5beginE)
_ZN40_INTERNAL_ebda8097_4_k_cu_fdc9a9fa_230304cuda3std3__45__cpo5beginE:
	.zero		1
	.type		_ZN40_INTERNAL_ebda8097_4_k_cu_fdc9a9fa_230304cuda3std3__442_GLOBAL__N__ebda8097_4_k_cu_fdc9a9fa_230306ignoreE,@object
	.size		_ZN40_INTERNAL_ebda8097_4_k_cu_fdc9a9fa_230304cuda3std3__442_GLOBAL__N__ebda8097_4_k_cu_fdc9a9fa_230306ignoreE,(_ZN40_INTERNAL_ebda8097_4_k_cu_fdc9a9fa_230304cute7productE - _ZN40_INTERNAL_ebda8097_4_k_cu_fdc9a9fa_230304cuda3std3__442_GLOBAL__N__ebda8097_4_k_cu_fdc9a9fa_230306ignoreE)
_ZN40_INTERNAL_ebda8097_4_k_cu_fdc9a9fa_230304cuda3std3__442_GLOBAL__N__ebda8097_4_k_cu_fdc9a9fa_230306ignoreE:
	.zero		1
	.type		_ZN40_INTERNAL_ebda8097_4_k_cu_fdc9a9fa_230304cute7productE,@object
	.size		_ZN40_INTERNAL_ebda8097_4_k_cu_fdc9a9fa_230304cute7productE,(_ZN40_INTERNAL_ebda8097_4_k_cu_fdc9a9fa_230304cuda3std3__45__cpo3endE - _ZN40_INTERNAL_ebda8097_4_k_cu_fdc9a9fa_230304cute7productE)
_ZN40_INTERNAL_ebda8097_4_k_cu_fdc9a9fa_230304cute7productE:
	.zero		1
	.type		_ZN40_INTERNAL_ebda8097_4_k_cu_fdc9a9fa_230304cuda3std3__45__cpo3endE,@object
	.size		_ZN40_INTERNAL_ebda8097_4_k_cu_fdc9a9fa_230304cuda3std3__45__cpo3endE,(_ZN40_INTERNAL_ebda8097_4_k_cu_fdc9a9fa_230304cuda3std3__419piecewise_constructE - _ZN40_INTERNAL_ebda8097_4_k_cu_fdc9a9fa_230304cuda3std3__45__cpo3endE)
_ZN40_INTERNAL_ebda8097_4_k_cu_fdc9a9fa_230304cuda3std3__45__cpo3endE:
	.zero		1
	.type		_ZN40_INTERNAL_ebda8097_4_k_cu_fdc9a9fa_230304cuda3std3__419piecewise_constructE,@object
	.size		_ZN40_INTERNAL_ebda8097_4_k_cu_fdc9a9fa_230304cuda3std3__419piecewise_constructE,(_ZN40_INTERNAL_ebda8097_4_k_cu_fdc9a9fa_230304cuda3std3__45__cpo4cendE - _ZN40_INTERNAL_ebda8097_4_k_cu_fdc9a9fa_230304cuda3std3__419piecewise_constructE)
_ZN40_INTERNAL_ebda8097_4_k_cu_fdc9a9fa_230304cuda3std3__419piecewise_constructE:
	.zero		1
	.type		_ZN40_INTERNAL_ebda8097_4_k_cu_fdc9a9fa_230304cuda3std3__45__cpo4cendE,@object
	.size		_ZN40_INTERNAL_ebda8097_4_k_cu_fdc9a9fa_230304cuda3std3__45__cpo4cendE,(_ZN40_INTERNAL_ebda8097_4_k_cu_fdc9a9fa_230304cuda3std6ranges3__45__cpo4swapE - _ZN40_INTERNAL_ebda8097_4_k_cu_fdc9a9fa_230304cuda3std3__45__cpo4cendE)
_ZN40_INTERNAL_ebda8097_4_k_cu_fdc9a9fa_230304cuda3std3__45__cpo4cendE:
	.zero		1
	.type		_ZN40_INTERNAL_ebda8097_4_k_cu_fdc9a9fa_230304cuda3std6ranges3__45__cpo4swapE,@object
	.size		_ZN40_INTERNAL_ebda8097_4_k_cu_fdc9a9fa_230304cuda3std6ranges3__45__cpo4swapE,(.L_8 - _ZN40_INTERNAL_ebda8097_4_k_cu_fdc9a9fa_230304cuda3std6ranges3__45__cpo4swapE)
_ZN40_INTERNAL_ebda8097_4_k_cu_fdc9a9fa_230304cuda3std6ranges3__45__cpo4swapE:
	.zero		1
.L_8:


//--------------------- .nv.constant0._ZN7cutlass13device_kernelINS_4gemm6kernel13GemmUniversalIN4cute5tupleIJiiiiEEENS1_10collective13CollectiveMmaINS1_34MainloopSm90TmaGmmaWarpSpecializedILi7ENS5_IJNS4_1CILi1EEENSA_ILi2EEESB_EEENS1_32KernelTmaWarpSpecializedPingpongEEENS5_IJNSA_ILi64EEESG_SG_EEENS_10tfloat32_tENS5_IJlSB_lEEESI_SJ_NS4_8TiledMMAINS4_8MMA_AtomIJNS4_4SM904GMMA29MMA_64x64x8_F32TF32TF32_SS_TNILNSN_7ScaleInE1ELSP_1EEEEEENS4_6LayoutINS5_IJSB_SB_SB_EEENS5_IJNSA_ILi0EEESU_SU_EEEEENS5_IJNS4_10UnderscoreESX_SX_EEEEENS4_23SM90_TMA_LOAD_MULTICASTENS4_14ComposedLayoutINS4_7SwizzleILi3ELi4ELi3EEENS4_18smem_ptr_flag_bitsILi32EEENSS_INS5_IJNSA_ILi8EEENSA_ILi32EEEEEENS5_IJS17_SB_EEEEEEEvNS4_8identityENS4_13SM90_TMA_LOADES1B_vS1C_EENS_8epilogue10collective6detail29Sm90TmaWarpSpecializedAdapterINS1G_15DefaultEpilogueISI_SJ_SJ_NS1F_6thread17LinearCombinationISI_Li1EffLNS1K_9ScaleType4KindE0ELNS_15FloatRoundStyleE2ESI_EENS1_15EpilogueDefaultEEEEEvvEEEEvNT_6ParamsE --------------------------
	.section	.nv.constant0._ZN7cutlass13device_kernelINS_4gemm6kernel13GemmUniversalIN4cute5tupleIJiiiiEEENS1_10collective13CollectiveMmaINS1_34MainloopSm90TmaGmmaWarpSpecializedILi7ENS5_IJNS4_1CILi1EEENSA_ILi2EEESB_EEENS1_32KernelTmaWarpSpecializedPingpongEEENS5_IJNSA_ILi64EEESG_SG_EEENS_10tfloat32_tENS5_IJlSB_lEEESI_SJ_NS4_8TiledMMAINS4_8MMA_AtomIJNS4_4SM904GMMA29MMA_64x64x8_F32TF32TF32_SS_TNILNSN_7ScaleInE1ELSP_1EEEEEENS4_6LayoutINS5_IJSB_SB_SB_EEENS5_IJNSA_ILi0EEESU_SU_EEEEENS5_IJNS4_10UnderscoreESX_SX_EEEEENS4_23SM90_TMA_LOAD_MULTICASTENS4_14ComposedLayoutINS4_7SwizzleILi3ELi4ELi3EEENS4_18smem_ptr_flag_bitsILi32EEENSS_INS5_IJNSA_ILi8EEENSA_ILi32EEEEEENS5_IJS17_SB_EEEEEEEvNS4_8identityENS4_13SM90_TMA_LOADES1B_vS1C_EENS_8epilogue10collective6detail29Sm90TmaWarpSpecializedAdapterINS1G_15DefaultEpilogueISI_SJ_SJ_NS1F_6thread17LinearCombinationISI_Li1EffLNS1K_9ScaleType4KindE0ELNS_15FloatRoundStyleE2ESI_EENS1_15EpilogueDefaultEEEEEvvEEEEvNT_6ParamsE,"a",@progbits
	.sectionflags	@""
	.align	4
.nv.constant0._ZN7cutlass13device_kernelINS_4gemm6kernel13GemmUniversalIN4cute5tupleIJiiiiEEENS1_10collective13CollectiveMmaINS1_34MainloopSm90TmaGmmaWarpSpecializedILi7ENS5_IJNS4_1CILi1EEENSA_ILi2EEESB_EEENS1_32KernelTmaWarpSpecializedPingpongEEENS5_IJNSA_ILi64EEESG_SG_EEENS_10tfloat32_tENS5_IJlSB_lEEESI_SJ_NS4_8TiledMMAINS4_8MMA_AtomIJNS4_4SM904GMMA29MMA_64x64x8_F32TF32TF32_SS_TNILNSN_7ScaleInE1ELSP_1EEEEEENS4_6LayoutINS5_IJSB_SB_SB_EEENS5_IJNSA_ILi0EEESU_SU_EEEEENS5_IJNS4_10UnderscoreESX_SX_EEEEENS4_23SM90_TMA_LOAD_MULTICASTENS4_14ComposedLayoutINS4_7SwizzleILi3ELi4ELi3EEENS4_18smem_ptr_flag_bitsILi32EEENSS_INS5_IJNSA_ILi8EEENSA_ILi32EEEEEENS5_IJS17_SB_EEEEEEEvNS4_8identityENS4_13SM90_TMA_LOADES1B_vS1C_EENS_8epilogue10collective6detail29Sm90TmaWarpSpecializedAdapterINS1G_15DefaultEpilogueISI_SJ_SJ_NS1F_6thread17LinearCombinationISI_Li1EffLNS1K_9ScaleType4KindE0ELNS_15FloatRoundStyleE2ESI_EENS1_15EpilogueDefaultEEEEEvvEEEEvNT_6ParamsE:
	.zero		1664


//--------------------- SYMBOLS --------------------------

	.type		.nv.reservedSmem.offset0,@object
	.size		.nv.reservedSmem.offset0,0x4
	.type		__assertfail,@function
